//
// Generated by NVIDIA NVVM Compiler
//
// Compiler Build ID: CL-36424714
// Cuda compilation tools, release 13.0, V13.0.88
// Based on NVVM 20.0.0
//

.version 9.0
.target sm_100
.address_size 64

	// .globl	_Z10init_a_gpuPdmmm

.visible .entry _Z10init_a_gpuPdmmm(
	.param .u64 .ptr .align 1 _Z10init_a_gpuPdmmm_param_0,
	.param .u64 _Z10init_a_gpuPdmmm_param_1,
	.param .u64 _Z10init_a_gpuPdmmm_param_2,
	.param .u64 _Z10init_a_gpuPdmmm_param_3
)
{
	.reg .pred 	%p<17>;
	.reg .b32 	%r<25>;
	.reg .b64 	%rd<16>;
	.reg .b64 	%fd<21>;

	ld.param.u64 	%rd5, [_Z10init_a_gpuPdmmm_param_0];
	ld.param.u64 	%rd6, [_Z10init_a_gpuPdmmm_param_1];
	ld.param.u64 	%rd9, [_Z10init_a_gpuPdmmm_param_2];
	ld.param.u64 	%rd8, [_Z10init_a_gpuPdmmm_param_3];
	mov.u32 	%r2, %ctaid.x;
	mov.u32 	%r3, %ntid.x;
	mov.u32 	%r4, %tid.x;
	mad.lo.s32 	%r1, %r2, %r3, %r4;
	mov.u32 	%r5, %ctaid.y;
	mov.u32 	%r6, %ntid.y;
	mov.u32 	%r7, %tid.y;
	mad.lo.s32 	%r8, %r5, %r6, %r7;
	mov.u32 	%r10, %ctaid.z;
	mov.u32 	%r11, %ntid.z;
	mov.u32 	%r12, %tid.z;
	mad.lo.s32 	%r13, %r10, %r11, %r12;
	cvt.u64.u32 	%rd1, %r13;
	cvt.u64.u32 	%rd2, %r8;
	setp.le.u64 	%p3, %rd6, %rd1;
	setp.le.u64 	%p4, %rd9, %rd2;
	or.pred  	%p5, %p3, %p4;
	cvt.s64.s32 	%rd3, %r1;
	setp.le.u64 	%p6, %rd8, %rd3;
	or.pred  	%p7, %p5, %p6;
	@%p7 bra 	$L__BB0_4;
	cvt.u32.u64 	%r14, %rd2;
	cvt.u32.u64 	%r15, %rd1;
	setp.eq.s32 	%p9, %r15, 0;
	add.s64 	%rd4, %rd6, -1;
	setp.eq.s64 	%p10, %rd4, %rd1;
	or.pred  	%p11, %p9, %p10;
	setp.eq.s32 	%p12, %r14, 0;
	or.pred  	%p13, %p12, %p11;
	mov.pred 	%p16, -1;
	@%p13 bra 	$L__BB0_3;
	add.s64 	%rd10, %rd9, -1;
	setp.eq.s64 	%p16, %rd10, %rd2;
$L__BB0_3:
	cvt.u32.u64 	%r16, %rd3;
	setp.eq.s32 	%p14, %r16, 0;
	add.s64 	%rd11, %rd8, -1;
	setp.eq.s64 	%p15, %rd11, %rd3;
	selp.f64 	%fd1, 0d3FF0000000000000, 0d0000000000000000, %p15;
	selp.f64 	%fd2, 0d3FF0000000000000, %fd1, %p16;
	selp.f64 	%fd3, 0d3FF0000000000000, %fd2, %p14;
	mul.lo.s32 	%r19, %r15, 10;
	cvt.rn.f64.u32 	%fd4, %r19;
	cvt.rn.f64.u64 	%fd5, %rd4;
	div.rn.f64 	%fd6, %fd4, %fd5;
	mul.lo.s32 	%r20, %r14, 10;
	cvt.rn.f64.u32 	%fd7, %r20;
	add.s64 	%rd12, %rd9, -1;
	cvt.rn.f64.u64 	%fd8, %rd12;
	div.rn.f64 	%fd9, %fd7, %fd8;
	cvt.rn.f64.s32 	%fd10, %r16;
	mul.f64 	%fd11, %fd10, 0d4024000000000000;
	cvt.rn.f64.u64 	%fd12, %rd11;
	div.rn.f64 	%fd13, %fd11, %fd12;
	add.f64 	%fd14, %fd6, %fd6;
	mul.f64 	%fd15, %fd6, %fd14;
	mul.f64 	%fd16, %fd9, %fd9;
	sub.f64 	%fd17, %fd15, %fd16;
	mul.f64 	%fd18, %fd13, %fd13;
	sub.f64 	%fd19, %fd17, %fd18;
	mul.f64 	%fd20, %fd19, %fd3;
	cvt.u32.u64 	%r21, %rd9;
	mad.lo.s32 	%r22, %r21, %r15, %r14;
	cvt.u32.u64 	%r23, %rd8;
	mad.lo.s32 	%r24, %r22, %r23, %r1;
	cvta.to.global.u64 	%rd13, %rd5;
	mul.wide.s32 	%rd14, %r24, 8;
	add.s64 	%rd15, %rd13, %rd14;
	st.global.f64 	[%rd15], %fd20;
$L__BB0_4:
	ret;

}
	// .globl	_Z14jac_calc_b_gpuPdS_mmm
.visible .entry _Z14jac_calc_b_gpuPdS_mmm(
	.param .u64 .ptr .align 1 _Z14jac_calc_b_gpuPdS_mmm_param_0,
	.param .u64 .ptr .align 1 _Z14jac_calc_b_gpuPdS_mmm_param_1,
	.param .u64 _Z14jac_calc_b_gpuPdS_mmm_param_2,
	.param .u64 _Z14jac_calc_b_gpuPdS_mmm_param_3,
	.param .u64 _Z14jac_calc_b_gpuPdS_mmm_param_4
)
{
	.reg .pred 	%p<5>;
	.reg .b32 	%r<27>;
	.reg .b64 	%rd<46>;
	.reg .b64 	%fd<13>;

	ld.param.u64 	%rd4, [_Z14jac_calc_b_gpuPdS_mmm_param_0];
	ld.param.u64 	%rd5, [_Z14jac_calc_b_gpuPdS_mmm_param_1];
	ld.param.u64 	%rd8, [_Z14jac_calc_b_gpuPdS_mmm_param_2];
	ld.param.u64 	%rd9, [_Z14jac_calc_b_gpuPdS_mmm_param_3];
	ld.param.u64 	%rd7, [_Z14jac_calc_b_gpuPdS_mmm_param_4];
	mov.u32 	%r7, %ctaid.x;
	mov.u32 	%r8, %ntid.x;
	mul.lo.s32 	%r1, %r7, %r8;
	mov.u32 	%r2, %tid.x;
	mov.u32 	%r9, %ctaid.y;
	mov.u32 	%r10, %ntid.y;
	mul.lo.s32 	%r3, %r9, %r10;
	mov.u32 	%r4, %tid.y;
	add.s32 	%r11, %r4, %r3;
	add.s32 	%r13, %r11, 1;
	mov.u32 	%r14, %ctaid.z;
	mov.u32 	%r15, %ntid.z;
	mul.lo.s32 	%r5, %r14, %r15;
	mov.u32 	%r6, %tid.z;
	add.s32 	%r16, %r6, %r5;
	add.s32 	%r17, %r16, 1;
	cvt.u64.u32 	%rd1, %r17;
	add.s64 	%rd10, %rd8, -1;
	setp.le.u64 	%p1, %rd10, %rd1;
	cvt.u64.u32 	%rd2, %r13;
	add.s64 	%rd11, %rd9, -1;
	setp.le.u64 	%p2, %rd11, %rd2;
	or.pred  	%p3, %p1, %p2;
	@%p3 bra 	$L__BB1_3;
	add.s32 	%r18, %r2, %r1;
	add.s32 	%r19, %r18, 1;
	cvt.s64.s32 	%rd3, %r19;
	add.s64 	%rd12, %rd7, -1;
	setp.le.u64 	%p4, %rd12, %rd3;
	@%p4 bra 	$L__BB1_3;
	cvta.to.global.u64 	%rd13, %rd4;
	cvt.u32.u64 	%r20, %rd2;
	cvt.u32.u64 	%r21, %rd1;
	cvt.u64.u32 	%rd14, %r16;
	mad.lo.s64 	%rd15, %rd9, %rd14, %rd2;
	mad.lo.s64 	%rd16, %rd15, %rd7, %rd3;
	shl.b64 	%rd17, %rd16, 3;
	add.s64 	%rd18, %rd13, %rd17;
	ld.global.f64 	%fd1, [%rd18];
	add.s32 	%r23, %r21, 1;
	cvt.u64.u32 	%rd19, %r23;
	mad.lo.s64 	%rd20, %rd9, %rd19, %rd2;
	mad.lo.s64 	%rd21, %rd20, %rd7, %rd3;
	shl.b64 	%rd22, %rd21, 3;
	add.s64 	%rd23, %rd13, %rd22;
	ld.global.f64 	%fd2, [%rd23];
	add.f64 	%fd3, %fd1, %fd2;
	mul.lo.s64 	%rd24, %rd9, %rd1;
	cvt.u64.u32 	%rd25, %r11;
	add.s64 	%rd26, %rd24, %rd25;
	mad.lo.s64 	%rd27, %rd26, %rd7, %rd3;
	shl.b64 	%rd28, %rd27, 3;
	add.s64 	%rd29, %rd13, %rd28;
	ld.global.f64 	%fd4, [%rd29];
	add.f64 	%fd5, %fd3, %fd4;
	add.s32 	%r25, %r20, 1;
	cvt.u64.u32 	%rd30, %r25;
	add.s64 	%rd31, %rd24, %rd30;
	mad.lo.s64 	%rd32, %rd31, %rd7, %rd3;
	shl.b64 	%rd33, %rd32, 3;
	add.s64 	%rd34, %rd13, %rd33;
	ld.global.f64 	%fd6, [%rd34];
	add.f64 	%fd7, %fd5, %fd6;
	add.s64 	%rd35, %rd24, %rd2;
	mul.lo.s64 	%rd36, %rd35, %rd7;
	cvt.s64.s32 	%rd37, %r18;
	add.s64 	%rd38, %rd36, %rd37;
	shl.b64 	%rd39, %rd38, 3;
	add.s64 	%rd40, %rd13, %rd39;
	ld.global.f64 	%fd8, [%rd40];
	add.f64 	%fd9, %fd7, %fd8;
	add.s64 	%rd41, %rd36, %rd3;
	shl.b64 	%rd42, %rd41, 3;
	add.s64 	%rd43, %rd13, %rd42;
	ld.global.f64 	%fd10, [%rd43+8];
	add.f64 	%fd11, %fd9, %fd10;
	div.rn.f64 	%fd12, %fd11, 0d4018000000000000;
	cvta.to.global.u64 	%rd44, %rd5;
	add.s64 	%rd45, %rd44, %rd42;
	st.global.f64 	[%rd45], %fd12;
$L__BB1_3:
	ret;

}
	// .globl	_Z10calc_c_gpuPdS_S_mmm
.visible .entry _Z10calc_c_gpuPdS_S_mmm(
	.param .u64 .ptr .align 1 _Z10calc_c_gpuPdS_S_mmm_param_0,
	.param .u64 .ptr .align 1 _Z10calc_c_gpuPdS_S_mmm_param_1,
	.param .u64 .ptr .align 1 _Z10calc_c_gpuPdS_S_mmm_param_2,
	.param .u64 _Z10calc_c_gpuPdS_S_mmm_param_3,
	.param .u64 _Z10calc_c_gpuPdS_S_mmm_param_4,
	.param .u64 _Z10calc_c_gpuPdS_S_mmm_param_5
)
{
	.reg .pred 	%p<5>;
	.reg .b32 	%r<17>;
	.reg .b64 	%rd<23>;
	.reg .b64 	%fd<6>;

	ld.param.u64 	%rd4, [_Z10calc_c_gpuPdS_S_mmm_param_0];
	ld.param.u64 	%rd5, [_Z10calc_c_gpuPdS_S_mmm_param_1];
	ld.param.u64 	%rd6, [_Z10calc_c_gpuPdS_S_mmm_param_2];
	ld.param.u64 	%rd9, [_Z10calc_c_gpuPdS_S_mmm_param_3];
	ld.param.u64 	%rd10, [_Z10calc_c_gpuPdS_S_mmm_param_4];
	ld.param.u64 	%rd8, [_Z10calc_c_gpuPdS_S_mmm_param_5];
	mov.u32 	%r1, %ctaid.y;
	mov.u32 	%r2, %ntid.y;
	mov.u32 	%r3, %tid.y;
	mad.lo.s32 	%r4, %r1, %r2, %r3;
	add.s32 	%r6, %r4, 1;
	mov.u32 	%r7, %ctaid.z;
	mov.u32 	%r8, %ntid.z;
	mov.u32 	%r9, %tid.z;
	mad.lo.s32 	%r10, %r7, %r8, %r9;
	add.s32 	%r11, %r10, 1;
	cvt.u64.u32 	%rd1, %r11;
	add.s64 	%rd11, %rd9, -1;
	setp.le.u64 	%p1, %rd11, %rd1;
	cvt.u64.u32 	%rd2, %r6;
	add.s64 	%rd12, %rd10, -1;
	setp.le.u64 	%p2, %rd12, %rd2;
	or.pred  	%p3, %p1, %p2;
	@%p3 bra 	$L__BB2_3;
	mov.u32 	%r12, %tid.x;
	mov.u32 	%r13, %ntid.x;
	mov.u32 	%r14, %ctaid.x;
	mad.lo.s32 	%r15, %r14, %r13, %r12;
	add.s32 	%r16, %r15, 1;
	cvt.s64.s32 	%rd3, %r16;
	add.s64 	%rd13, %rd8, -1;
	setp.le.u64 	%p4, %rd13, %rd3;
	@%p4 bra 	$L__BB2_3;
	mad.lo.s64 	%rd14, %rd10, %rd1, %rd2;
	mad.lo.s64 	%rd15, %rd14, %rd8, %rd3;
	cvta.to.global.u64 	%rd16, %rd5;
	shl.b64 	%rd17, %rd15, 3;
	add.s64 	%rd18, %rd16, %rd17;
	ld.global.f64 	%fd1, [%rd18];
	cvta.to.global.u64 	%rd19, %rd4;
	add.s64 	%rd20, %rd19, %rd17;
	ld.global.f64 	%fd2, [%rd20];
	sub.f64 	%fd3, %fd1, %fd2;
	abs.f64 	%fd4, %fd3;
	cvta.to.global.u64 	%rd21, %rd6;
	add.s64 	%rd22, %rd21, %rd17;
	st.global.f64 	[%rd22], %fd4;
	ld.global.f64 	%fd5, [%rd18];
	st.global.f64 	[%rd20], %fd5;
$L__BB2_3:
	ret;

}
	// .globl	_Z17max_reduction_gpuPdmm
.visible .entry _Z17max_reduction_gpuPdmm(
	.param .u64 .ptr .align 1 _Z17max_reduction_gpuPdmm_param_0,
	.param .u64 _Z17max_reduction_gpuPdmm_param_1,
	.param .u64 _Z17max_reduction_gpuPdmm_param_2
)
{
	.reg .pred 	%p<3>;
	.reg .b32 	%r<8>;
	.reg .b64 	%rd<11>;
	.reg .b64 	%fd<4>;

	ld.param.u64 	%rd2, [_Z17max_reduction_gpuPdmm_param_0];
	ld.param.u64 	%rd4, [_Z17max_reduction_gpuPdmm_param_1];
	ld.param.u64 	%rd3, [_Z17max_reduction_gpuPdmm_param_2];
	mov.u32 	%r1, %ntid.x;
	mov.u32 	%r2, %ctaid.x;
	mov.u32 	%r3, %tid.x;
	mad.lo.s32 	%r4, %r1, %r2, %r3;
	cvt.u32.u64 	%r5, %rd3;
	mul.lo.s32 	%r6, %r4, %r5;
	shl.b32 	%r7, %r6, 1;
	cvt.s64.s32 	%rd1, %r7;
	add.s64 	%rd5, %rd3, %rd1;
	setp.ge.u64 	%p1, %rd5, %rd4;
	@%p1 bra 	$L__BB3_2;
	cvta.to.global.u64 	%rd6, %rd2;
	shl.b64 	%rd7, %rd1, 3;
	add.s64 	%rd8, %rd6, %rd7;
	ld.global.f64 	%fd1, [%rd8];
	shl.b64 	%rd9, %rd3, 3;
	add.s64 	%rd10, %rd8, %rd9;
	ld.global.f64 	%fd2, [%rd10];
	setp.gt.f64 	%p2, %fd1, %fd2;
	selp.f64 	%fd3, %fd1, %fd2, %p2;
	st.global.f64 	[%rd8], %fd3;
$L__BB3_2:
	ret;

}


// ===== COMPILED SASS (sm_100) =====

	.target	sm_100

	.elftype	@"ET_EXEC"


//--------------------- .note.nv.tkinfo           --------------------------
	.section	.note.nv.tkinfo,"",@"SHT_NOTE"
	.sectionflags	@"SHF_NOTE_NV_TKINFO"
	.tkinfo
        /*0018*/ 	.word	0x00000002
        /*0030*/ 	.string	""
        /*0030*/ 	.string	"ptxas"
        /*0030*/ 	.string	"Cuda compilation tools, release 13.0, V13.0.88"
        /*0030*/ 	.string	"Build cuda_13.0.r13.0/compiler.36424714_0"
        /*0030*/ 	.string	"-arch sm_100 -m 64 "



//--------------------- .note.nv.cuinfo           --------------------------
	.section	.note.nv.cuinfo,"",@"SHT_NOTE"
	.sectionflags	@"SHF_NOTE_NV_CUINFO"
        /*0018*/ 	.short	0x0002
        /*001a*/ 	.short	0x0064
        /*001c*/ 	.short	0x0082
	.zero		2


//--------------------- .nv.info                  --------------------------
	.section	.nv.info,"",@"SHT_CUDA_INFO"
	.align	4


	//----- nvinfo : EIATTR_REGCOUNT
	.align		4
        /*0000*/ 	.byte	0x04, 0x2f
        /*0002*/ 	.short	(.L_1 - .L_0)
	.align		4
.L_0:
        /*0004*/ 	.word	index@(_Z10init_a_gpuPdmmm)
        /*0008*/ 	.word	0x0000001e


	//----- nvinfo : EIATTR_FRAME_SIZE
	.align		4
.L_1:
        /*000c*/ 	.byte	0x04, 0x11
        /*000e*/ 	.short	(.L_3 - .L_2)
	.align		4
.L_2:
        /*0010*/ 	.word	index@($__internal_1_$__cuda_sm20_div_rn_f64_full)
        /*0014*/ 	.word	0x00000000


	//----- nvinfo : EIATTR_FRAME_SIZE
	.align		4
.L_3:
        /*0018*/ 	.byte	0x04, 0x11
        /*001a*/ 	.short	(.L_5 - .L_4)
	.align		4
.L_4:
        /*001c*/ 	.word	index@(_Z10init_a_gpuPdmmm)
        /*0020*/ 	.word	0x00000000


	//----- nvinfo : EIATTR_REGCOUNT
	.align		4
.L_5:
        /*0024*/ 	.byte	0x04, 0x2f
        /*0026*/ 	.short	(.L_7 - .L_6)
	.align		4
.L_6:
        /*0028*/ 	.word	index@(_Z14jac_calc_b_gpuPdS_mmm)
        /*002c*/ 	.word	0x0000001a


	//----- nvinfo : EIATTR_FRAME_SIZE
	.align		4
.L_7:
        /*0030*/ 	.byte	0x04, 0x11
        /*0032*/ 	.short	(.L_9 - .L_8)
	.align		4
.L_8:
        /*0034*/ 	.word	index@($__internal_0_$__cuda_sm20_div_rn_f64_full)
        /*0038*/ 	.word	0x00000000


	//----- nvinfo : EIATTR_FRAME_SIZE
	.align		4
.L_9:
        /*003c*/ 	.byte	0x04, 0x11
        /*003e*/ 	.short	(.L_11 - .L_10)
	.align		4
.L_10:
        /*0040*/ 	.word	index@(_Z14jac_calc_b_gpuPdS_mmm)
        /*0044*/ 	.word	0x00000000


	//----- nvinfo : EIATTR_REGCOUNT
	.align		4
.L_11:
        /*0048*/ 	.byte	0x04, 0x2f
        /*004a*/ 	.short	(.L_13 - .L_12)
	.align		4
.L_12:
        /*004c*/ 	.word	index@(_Z10calc_c_gpuPdS_S_mmm)
        /*0050*/ 	.word	0x0000000f


	//----- nvinfo : EIATTR_FRAME_SIZE
	.align		4
.L_13:
        /*0054*/ 	.byte	0x04, 0x11
        /*0056*/ 	.short	(.L_15 - .L_14)
	.align		4
.L_14:
        /*0058*/ 	.word	index@(_Z10calc_c_gpuPdS_S_mmm)
        /*005c*/ 	.word	0x00000000


	//----- nvinfo : EIATTR_REGCOUNT
	.align		4
.L_15:
        /*0060*/ 	.byte	0x04, 0x2f
        /*0062*/ 	.short	(.L_17 - .L_16)
	.align		4
.L_16:
        /*0064*/ 	.word	index@(_Z17max_reduction_gpuPdmm)
        /*0068*/ 	.word	0x0000000c


	//----- nvinfo : EIATTR_FRAME_SIZE
	.align		4
.L_17:
        /*006c*/ 	.byte	0x04, 0x11
        /*006e*/ 	.short	(.L_19 - .L_18)
	.align		4
.L_18:
        /*0070*/ 	.word	index@(_Z17max_reduction_gpuPdmm)
        /*0074*/ 	.word	0x00000000


	//----- nvinfo : EIATTR_MIN_STACK_SIZE
	.align		4
.L_19:
        /*0078*/ 	.byte	0x04, 0x12
        /*007a*/ 	.short	(.L_21 - .L_20)
	.align		4
.L_20:
        /*007c*/ 	.word	index@(_Z17max_reduction_gpuPdmm)
        /*0080*/ 	.word	0x00000000


	//----- nvinfo : EIATTR_MIN_STACK_SIZE
	.align		4
.L_21:
        /*0084*/ 	.byte	0x04, 0x12
        /*0086*/ 	.short	(.L_23 - .L_22)
	.align		4
.L_22:
        /*0088*/ 	.word	index@(_Z10calc_c_gpuPdS_S_mmm)
        /*008c*/ 	.word	0x00000000


	//----- nvinfo : EIATTR_MIN_STACK_SIZE
	.align		4
.L_23:
        /*0090*/ 	.byte	0x04, 0x12
        /*0092*/ 	.short	(.L_25 - .L_24)
	.align		4
.L_24:
        /*0094*/ 	.word	index@(_Z14jac_calc_b_gpuPdS_mmm)
        /*0098*/ 	.word	0x00000000


	//----- nvinfo : EIATTR_MIN_STACK_SIZE
	.align		4
.L_25:
        /*009c*/ 	.byte	0x04, 0x12
        /*009e*/ 	.short	(.L_27 - .L_26)
	.align		4
.L_26:
        /*00a0*/ 	.word	index@(_Z10init_a_gpuPdmmm)
        /*00a4*/ 	.word	0x00000000
.L_27:


//--------------------- .nv.compat                --------------------------
	.section	.nv.compat,"",@"SHT_CUDA_COMPAT_INFO"
	.align	4
        /*0000*/ 	.byte	0x02, 0x09, 0x00, 0x00, 0x02, 0x02, 0x01, 0x00, 0x02, 0x05, 0x05, 0x00, 0x03, 0x07, 0x01, 0x01
        /*0010*/ 	.byte	0x02, 0x03, 0x00, 0x00, 0x02, 0x06, 0x01, 0x00, 0x04, 0x0b, 0x08, 0x00, 0x01, 0x00, 0x00, 0x00
        /*0020*/ 	.byte	0x00, 0x00, 0x00, 0x00


//--------------------- .nv.info._Z17max_reduction_gpuPdmm --------------------------
	.section	.nv.info._Z17max_reduction_gpuPdmm,"",@"SHT_CUDA_INFO"
	.sectionflags	@""
	.align	4


	//----- nvinfo : EIATTR_CUDA_API_VERSION
	.align		4
        /*0000*/ 	.byte	0x04, 0x37
        /*0002*/ 	.short	(.L_29 - .L_28)
.L_28:
        /*0004*/ 	.word	0x00000082


	//----- nvinfo : EIATTR_KPARAM_INFO
	.align		4
.L_29:
        /*0008*/ 	.byte	0x04, 0x17
        /*000a*/ 	.short	(.L_31 - .L_30)
.L_30:
        /*000c*/ 	.word	0x00000000
        /*0010*/ 	.short	0x0002
        /*0012*/ 	.short	0x0010
        /*0014*/ 	.byte	0x00, 0xf0, 0x21, 0x00


	//----- nvinfo : EIATTR_KPARAM_INFO
	.align		4
.L_31:
        /*0018*/ 	.byte	0x04, 0x17
        /*001a*/ 	.short	(.L_33 - .L_32)
.L_32:
        /*001c*/ 	.word	0x00000000
        /*0020*/ 	.short	0x0001
        /*0022*/ 	.short	0x0008
        /*0024*/ 	.byte	0x00, 0xf0, 0x21, 0x00


	//----- nvinfo : EIATTR_KPARAM_INFO
	.align		4
.L_33:
        /*0028*/ 	.byte	0x04, 0x17
        /*002a*/ 	.short	(.L_35 - .L_34)
.L_34:
        /*002c*/ 	.word	0x00000000
        /*0030*/ 	.short	0x0000
        /*0032*/ 	.short	0x0000
        /*0034*/ 	.byte	0x00, 0xf5, 0x21, 0x00


	//----- nvinfo : EIATTR_SPARSE_MMA_MASK
	.align		4
.L_35:
        /*0038*/ 	.byte	0x03, 0x50
        /*003a*/ 	.short	0x0000


	//----- nvinfo : EIATTR_MAXREG_COUNT
	.align		4
        /*003c*/ 	.byte	0x03, 0x1b
        /*003e*/ 	.short	0x00ff


	//----- nvinfo : EIATTR_MERCURY_ISA_VERSION
	.align		4
        /*0040*/ 	.byte	0x03, 0x5f
        /*0042*/ 	.short	0x0101


	//----- nvinfo : EIATTR_VRC_CTA_INIT_COUNT
	.align		4
        /*0044*/ 	.byte	0x02, 0x4a
	.zero		1
	.zero		1


	//----- nvinfo : EIATTR_EXIT_INSTR_OFFSETS
	.align		4
        /*0048*/ 	.byte	0x04, 0x1c
        /*004a*/ 	.short	(.L_37 - .L_36)


	//   ....[0]....
.L_36:
        /*004c*/ 	.word	0x000000e0


	//   ....[1]....
        /*0050*/ 	.word	0x000001b0


	//----- nvinfo : EIATTR_CBANK_PARAM_SIZE
	.align		4
.L_37:
        /*0054*/ 	.byte	0x03, 0x19
        /*0056*/ 	.short	0x0018


	//----- nvinfo : EIATTR_PARAM_CBANK
	.align		4
        /*0058*/ 	.byte	0x04, 0x0a
        /*005a*/ 	.short	(.L_39 - .L_38)
	.align		4
.L_38:
        /*005c*/ 	.word	index@(.nv.constant0._Z17max_reduction_gpuPdmm)
        /*0060*/ 	.short	0x0380
        /*0062*/ 	.short	0x0018


	//----- nvinfo : EIATTR_SW_WAR
	.align		4
.L_39:
        /*0064*/ 	.byte	0x04, 0x36
        /*0066*/ 	.short	(.L_41 - .L_40)
.L_40:
        /*0068*/ 	.word	0x00000008
.L_41:


//--------------------- .nv.info._Z10calc_c_gpuPdS_S_mmm --------------------------
	.section	.nv.info._Z10calc_c_gpuPdS_S_mmm,"",@"SHT_CUDA_INFO"
	.sectionflags	@""
	.align	4


	//----- nvinfo : EIATTR_CUDA_API_VERSION
	.align		4
        /*0000*/ 	.byte	0x04, 0x37
        /*0002*/ 	.short	(.L_43 - .L_42)
.L_42:
        /*0004*/ 	.word	0x00000082


	//----- nvinfo : EIATTR_KPARAM_INFO
	.align		4
.L_43:
        /*0008*/ 	.byte	0x04, 0x17
        /*000a*/ 	.short	(.L_45 - .L_44)
.L_44:
        /*000c*/ 	.word	0x00000000
        /*0010*/ 	.short	0x0005
        /*0012*/ 	.short	0x0028
        /*0014*/ 	.byte	0x00, 0xf0, 0x21, 0x00


	//----- nvinfo : EIATTR_KPARAM_INFO
	.align		4
.L_45:
        /*0018*/ 	.byte	0x04, 0x17
        /*001a*/ 	.short	(.L_47 - .L_46)
.L_46:
        /*001c*/ 	.word	0x00000000
        /*0020*/ 	.short	0x0004
        /*0022*/ 	.short	0x0020
        /*0024*/ 	.byte	0x00, 0xf0, 0x21, 0x00


	//----- nvinfo : EIATTR_KPARAM_INFO
	.align		4
.L_47:
        /*0028*/ 	.byte	0x04, 0x17
        /*002a*/ 	.short	(.L_49 - .L_48)
.L_48:
        /*002c*/ 	.word	0x00000000
        /*0030*/ 	.short	0x0003
        /*0032*/ 	.short	0x0018
        /*0034*/ 	.byte	0x00, 0xf0, 0x21, 0x00


	//----- nvinfo : EIATTR_KPARAM_INFO
	.align		4
.L_49:
        /*0038*/ 	.byte	0x04, 0x17
        /*003a*/ 	.short	(.L_51 - .L_50)
.L_50:
        /*003c*/ 	.word	0x00000000
        /*0040*/ 	.short	0x0002
        /*0042*/ 	.short	0x0010
        /*0044*/ 	.byte	0x00, 0xf5, 0x21, 0x00


	//----- nvinfo : EIATTR_KPARAM_INFO
	.align		4
.L_51:
        /*0048*/ 	.byte	0x04, 0x17
        /*004a*/ 	.short	(.L_53 - .L_52)
.L_52:
        /*004c*/ 	.word	0x00000000
        /*0050*/ 	.short	0x0001
        /*0052*/ 	.short	0x0008
        /*0054*/ 	.byte	0x00, 0xf5, 0x21, 0x00


	//----- nvinfo : EIATTR_KPARAM_INFO
	.align		4
.L_53:
        /*0058*/ 	.byte	0x04, 0x17
        /*005a*/ 	.short	(.L_55 - .L_54)
.L_54:
        /*005c*/ 	.word	0x00000000
        /*0060*/ 	.short	0x0000
        /*0062*/ 	.short	0x0000
        /*0064*/ 	.byte	0x00, 0xf5, 0x21, 0x00


	//----- nvinfo : EIATTR_SPARSE_MMA_MASK
	.align		4
.L_55:
        /*0068*/ 	.byte	0x03, 0x50
        /*006a*/ 	.short	0x0000


	//----- nvinfo : EIATTR_MAXREG_COUNT
	.align		4
        /*006c*/ 	.byte	0x03, 0x1b
        /*006e*/ 	.short	0x00ff


	//----- nvinfo : EIATTR_MERCURY_ISA_VERSION
	.align		4
        /*0070*/ 	.byte	0x03, 0x5f
        /*0072*/ 	.short	0x0101


	//----- nvinfo : EIATTR_VRC_CTA_INIT_COUNT
	.align		4
        /*0074*/ 	.byte	0x02, 0x4a
	.zero		1
	.zero		1


	//----- nvinfo : EIATTR_EXIT_INSTR_OFFSETS
	.align		4
        /*0078*/ 	.byte	0x04, 0x1c
        /*007a*/ 	.short	(.L_57 - .L_56)


	//   ....[0]....
.L_56:
        /*007c*/ 	.word	0x00000170


	//   ....[1]....
        /*0080*/ 	.word	0x00000240


	//   ....[2]....
        /*0084*/ 	.word	0x000003e0


	//----- nvinfo : EIATTR_CBANK_PARAM_SIZE
	.align		4
.L_57:
        /*0088*/ 	.byte	0x03, 0x19
        /*008a*/ 	.short	0x0030


	//----- nvinfo : EIATTR_PARAM_CBANK
	.align		4
        /*008c*/ 	.byte	0x04, 0x0a
        /*008e*/ 	.short	(.L_59 - .L_58)
	.align		4
.L_58:
        /*0090*/ 	.word	index@(.nv.constant0._Z10calc_c_gpuPdS_S_mmm)
        /*0094*/ 	.short	0x0380
        /*0096*/ 	.short	0x0030


	//----- nvinfo : EIATTR_SW_WAR
	.align		4
.L_59:
        /*0098*/ 	.byte	0x04, 0x36
        /*009a*/ 	.short	(.L_61 - .L_60)
.L_60:
        /*009c*/ 	.word	0x00000008
.L_61:


//--------------------- .nv.info._Z14jac_calc_b_gpuPdS_mmm --------------------------
	.section	.nv.info._Z14jac_calc_b_gpuPdS_mmm,"",@"SHT_CUDA_INFO"
	.sectionflags	@""
	.align	4


	//----- nvinfo : EIATTR_CUDA_API_VERSION
	.align		4
        /*0000*/ 	.byte	0x04, 0x37
        /*0002*/ 	.short	(.L_63 - .L_62)
.L_62:
        /*0004*/ 	.word	0x00000082


	//----- nvinfo : EIATTR_KPARAM_INFO
	.align		4
.L_63:
        /*0008*/ 	.byte	0x04, 0x17
        /*000a*/ 	.short	(.L_65 - .L_64)
.L_64:
        /*000c*/ 	.word	0x00000000
        /*0010*/ 	.short	0x0004
        /*0012*/ 	.short	0x0020
        /*0014*/ 	.byte	0x00, 0xf0, 0x21, 0x00


	//----- nvinfo : EIATTR_KPARAM_INFO
	.align		4
.L_65:
        /*0018*/ 	.byte	0x04, 0x17
        /*001a*/ 	.short	(.L_67 - .L_66)
.L_66:
        /*001c*/ 	.word	0x00000000
        /*0020*/ 	.short	0x0003
        /*0022*/ 	.short	0x0018
        /*0024*/ 	.byte	0x00, 0xf0, 0x21, 0x00


	//----- nvinfo : EIATTR_KPARAM_INFO
	.align		4
.L_67:
        /*0028*/ 	.byte	0x04, 0x17
        /*002a*/ 	.short	(.L_69 - .L_68)
.L_68:
        /*002c*/ 	.word	0x00000000
        /*0030*/ 	.short	0x0002
        /*0032*/ 	.short	0x0010
        /*0034*/ 	.byte	0x00, 0xf0, 0x21, 0x00


	//----- nvinfo : EIATTR_KPARAM_INFO
	.align		4
.L_69:
        /*0038*/ 	.byte	0x04, 0x17
        /*003a*/ 	.short	(.L_71 - .L_70)
.L_70:
        /*003c*/ 	.word	0x00000000
        /*0040*/ 	.short	0x0001
        /*0042*/ 	.short	0x0008
        /*0044*/ 	.byte	0x00, 0xf5, 0x21, 0x00


	//----- nvinfo : EIATTR_KPARAM_INFO
	.align		4
.L_71:
        /*0048*/ 	.byte	0x04, 0x17
        /*004a*/ 	.short	(.L_73 - .L_72)
.L_72:
        /*004c*/ 	.word	0x00000000
        /*0050*/ 	.short	0x0000
        /*0052*/ 	.short	0x0000
        /*0054*/ 	.byte	0x00, 0xf5, 0x21, 0x00


	//----- nvinfo : EIATTR_SPARSE_MMA_MASK
	.align		4
.L_73:
        /*0058*/ 	.byte	0x03, 0x50
        /*005a*/ 	.short	0x0000


	//----- nvinfo : EIATTR_MAXREG_COUNT
	.align		4
        /*005c*/ 	.byte	0x03, 0x1b
        /*005e*/ 	.short	0x00ff


	//----- nvinfo : EIATTR_MERCURY_ISA_VERSION
	.align		4
        /*0060*/ 	.byte	0x03, 0x5f
        /*0062*/ 	.short	0x0101


	//----- nvinfo : EIATTR_VRC_CTA_INIT_COUNT
	.align		4
        /*0064*/ 	.byte	0x02, 0x4a
	.zero		1
	.zero		1


	//----- nvinfo : EIATTR_EXIT_INSTR_OFFSETS
	.align		4
        /*0068*/ 	.byte	0x04, 0x1c
        /*006a*/ 	.short	(.L_75 - .L_74)


	//   ....[0]....
.L_74:
        /*006c*/ 	.word	0x00000190


	//   ....[1]....
        /*0070*/ 	.word	0x00000240


	//   ....[2]....
        /*0074*/ 	.word	0x000007f0


	//----- nvinfo : EIATTR_CRS_STACK_SIZE
	.align		4
.L_75:
        /*0078*/ 	.byte	0x04, 0x1e
        /*007a*/ 	.short	(.L_77 - .L_76)
.L_76:
        /*007c*/ 	.word	0x00000000


	//----- nvinfo : EIATTR_CBANK_PARAM_SIZE
	.align		4
.L_77:
        /*0080*/ 	.byte	0x03, 0x19
        /*0082*/ 	.short	0x0028


	//----- nvinfo : EIATTR_PARAM_CBANK
	.align		4
        /*0084*/ 	.byte	0x04, 0x0a
        /*0086*/ 	.short	(.L_79 - .L_78)
	.align		4
.L_78:
        /*0088*/ 	.word	index@(.nv.constant0._Z14jac_calc_b_gpuPdS_mmm)
        /*008c*/ 	.short	0x0380
        /*008e*/ 	.short	0x0028


	//----- nvinfo : EIATTR_SW_WAR
	.align		4
.L_79:
        /*0090*/ 	.byte	0x04, 0x36
        /*0092*/ 	.short	(.L_81 - .L_80)
.L_80:
        /*0094*/ 	.word	0x00000008
.L_81:


//--------------------- .nv.info._Z10init_a_gpuPdmmm --------------------------
	.section	.nv.info._Z10init_a_gpuPdmmm,"",@"SHT_CUDA_INFO"
	.sectionflags	@""
	.align	4


	//----- nvinfo : EIATTR_CUDA_API_VERSION
	.align		4
        /*0000*/ 	.byte	0x04, 0x37
        /*0002*/ 	.short	(.L_83 - .L_82)
.L_82:
        /*0004*/ 	.word	0x00000082


	//----- nvinfo : EIATTR_KPARAM_INFO
	.align		4
.L_83:
        /*0008*/ 	.byte	0x04, 0x17
        /*000a*/ 	.short	(.L_85 - .L_84)
.L_84:
        /*000c*/ 	.word	0x00000000
        /*0010*/ 	.short	0x0003
        /*0012*/ 	.short	0x0018
        /*0014*/ 	.byte	0x00, 0xf0, 0x21, 0x00


	//----- nvinfo : EIATTR_KPARAM_INFO
	.align		4
.L_85:
        /*0018*/ 	.byte	0x04, 0x17
        /*001a*/ 	.short	(.L_87 - .L_86)
.L_86:
        /*001c*/ 	.word	0x00000000
        /*0020*/ 	.short	0x0002
        /*0022*/ 	.short	0x0010
        /*0024*/ 	.byte	0x00, 0xf0, 0x21, 0x00


	//----- nvinfo : EIATTR_KPARAM_INFO
	.align		4
.L_87:
        /*0028*/ 	.byte	0x04, 0x17
        /*002a*/ 	.short	(.L_89 - .L_88)
.L_88:
        /*002c*/ 	.word	0x00000000
        /*0030*/ 	.short	0x0001
        /*0032*/ 	.short	0x0008
        /*0034*/ 	.byte	0x00, 0xf0, 0x21, 0x00


	//----- nvinfo : EIATTR_KPARAM_INFO
	.align		4
.L_89:
        /*0038*/ 	.byte	0x04, 0x17
        /*003a*/ 	.short	(.L_91 - .L_90)
.L_90:
        /*003c*/ 	.word	0x00000000
        /*0040*/ 	.short	0x0000
        /*0042*/ 	.short	0x0000
        /*0044*/ 	.byte	0x00, 0xf5, 0x21, 0x00


	//----- nvinfo : EIATTR_SPARSE_MMA_MASK
	.align		4
.L_91:
        /*0048*/ 	.byte	0x03, 0x50
        /*004a*/ 	.short	0x0000


	//----- nvinfo : EIATTR_MAXREG_COUNT
	.align		4
        /*004c*/ 	.byte	0x03, 0x1b
        /*004e*/ 	.short	0x00ff


	//----- nvinfo : EIATTR_MERCURY_ISA_VERSION
	.align		4
        /*0050*/ 	.byte	0x03, 0x5f
        /*0052*/ 	.short	0x0101


	//----- nvinfo : EIATTR_VRC_CTA_INIT_COUNT
	.align		4
        /*0054*/ 	.byte	0x02, 0x4a
	.zero		1
	.zero		1


	//----- nvinfo : EIATTR_EXIT_INSTR_OFFSETS
	.align		4
        /*0058*/ 	.byte	0x04, 0x1c
        /*005a*/ 	.short	(.L_93 - .L_92)


	//   ....[0]....
.L_92:
        /*005c*/ 	.word	0x00000160


	//   ....[1]....
        /*0060*/ 	.word	0x000008e0


	//----- nvinfo : EIATTR_CRS_STACK_SIZE
	.align		4
.L_93:
        /*0064*/ 	.byte	0x04, 0x1e
        /*0066*/ 	.short	(.L_95 - .L_94)
.L_94:
        /*0068*/ 	.word	0x00000000


	//----- nvinfo : EIATTR_CBANK_PARAM_SIZE
	.align		4
.L_95:
        /*006c*/ 	.byte	0x03, 0x19
        /*006e*/ 	.short	0x0020


	//----- nvinfo : EIATTR_PARAM_CBANK
	.align		4
        /*0070*/ 	.byte	0x04, 0x0a
        /*0072*/ 	.short	(.L_97 - .L_96)
	.align		4
.L_96:
        /*0074*/ 	.word	index@(.nv.constant0._Z10init_a_gpuPdmmm)
        /*0078*/ 	.short	0x0380
        /*007a*/ 	.short	0x0020


	//----- nvinfo : EIATTR_SW_WAR
	.align		4
.L_97:
        /*007c*/ 	.byte	0x04, 0x36
        /*007e*/ 	.short	(.L_99 - .L_98)
.L_98:
        /*0080*/ 	.word	0x00000008
.L_99:


//--------------------- .nv.callgraph             --------------------------
	.section	.nv.callgraph,"",@"SHT_CUDA_CALLGRAPH"
	.align	4
	.sectionentsize	8
	.align		4
        /*0000*/ 	.word	0x00000000
	.align		4
        /*0004*/ 	.word	0xffffffff
	.align		4
        /*0008*/ 	.word	0x00000000
	.align		4
        /*000c*/ 	.word	0xfffffffe
	.align		4
        /*0010*/ 	.word	0x00000000
	.align		4
        /*0014*/ 	.word	0xfffffffd
	.align		4
        /*0018*/ 	.word	0x00000000
	.align		4
        /*001c*/ 	.word	0xfffffffc


//--------------------- .text._Z17max_reduction_gpuPdmm --------------------------
	.section	.text._Z17max_reduction_gpuPdmm,"ax",@progbits
	.align	128
        .global         _Z17max_reduction_gpuPdmm
        .type           _Z17max_reduction_gpuPdmm,@function
        .size           _Z17max_reduction_gpuPdmm,(.L_x_23 - _Z17max_reduction_gpuPdmm)
        .other          _Z17max_reduction_gpuPdmm,@"STO_CUDA_ENTRY STV_DEFAULT"
_Z17max_reduction_gpuPdmm:
.text._Z17max_reduction_gpuPdmm:
[----:B------:R-:W-:Y:S01]  /*0000*/  LDC R1, c[0x0][0x37c] ;  /* 0x0000df00ff017b82 */ /* 0x000fe20000000800 */
[----:B------:R-:W0:Y:S07]  /*0010*/  S2R R3, SR_CTAID.X ;  /* 0x0000000000037919 */ /* 0x000e2e0000002500 */
[----:B------:R-:W1:Y:S01]  /*0020*/  LDC.64 R8, c[0x0][0x390] ;  /* 0x0000e400ff087b82 */ /* 0x000e620000000a00 */
[----:B------:R-:W0:Y:S01]  /*0030*/  LDCU UR4, c[0x0][0x360] ;  /* 0x00006c00ff0477ac */ /* 0x000e220008000800 */
[----:B------:R-:W0:Y:S01]  /*0040*/  S2R R0, SR_TID.X ;  /* 0x0000000000007919 */ /* 0x000e220000002100 */
[----:B------:R-:W2:Y:S01]  /*0050*/  LDCU.64 UR6, c[0x0][0x388] ;  /* 0x00007100ff0677ac */ /* 0x000ea20008000a00 */
[----:B0-----:R-:W-:-:S04]  /*0060*/  IMAD R3, R3, UR4, R0 ;  /* 0x0000000403037c24 */ /* 0x001fc8000f8e0200 */
[----:B-1----:R-:W-:-:S04]  /*0070*/  IMAD R3, R3, R8, RZ ;  /* 0x0000000803037224 */ /* 0x002fc800078e02ff */
[----:B------:R-:W-:-:S05]  /*0080*/  IMAD.SHL.U32 R3, R3, 0x2, RZ ;  /* 0x0000000203037824 */ /* 0x000fca00078e00ff */
[----:B------:R-:W-:Y:S02]  /*0090*/  IADD3 R2, P1, PT, R3, R8, RZ ;  /* 0x0000000803027210 */ /* 0x000fe40007f3e0ff */
[----:B------:R-:W-:Y:S02]  /*00a0*/  SHF.R.S32.HI R0, RZ, 0x1f, R3 ;  /* 0x0000001fff007819 */ /* 0x000fe40000011403 */
[----:B--2---:R-:W-:-:S03]  /*00b0*/  ISETP.GE.U32.AND P0, PT, R2, UR6, PT ;  /* 0x0000000602007c0c */ /* 0x004fc6000bf06070 */
[----:B------:R-:W-:-:S05]  /*00c0*/  IMAD.X R2, R0, 0x1, R9, P1 ;  /* 0x0000000100027824 */ /* 0x000fca00008e0609 */
[----:B------:R-:W-:-:S13]  /*00d0*/  ISETP.GE.U32.AND.EX P0, PT, R2, UR7, PT, P0 ;  /* 0x0000000702007c0c */ /* 0x000fda000bf06100 */
[----:B------:R-:W-:Y:S05]  /*00e0*/  @P0 EXIT ;  /* 0x000000000000094d */ /* 0x000fea0003800000 */
[----:B------:R-:W0:Y:S01]  /*00f0*/  LDCU.64 UR6, c[0x0][0x380] ;  /* 0x00007000ff0677ac */ /* 0x000e220008000a00 */
[----:B------:R-:W1:Y:S01]  /*0100*/  LDCU.64 UR4, c[0x0][0x358] ;  /* 0x00006b00ff0477ac */ /* 0x000e620008000a00 */
[----:B0-----:R-:W-:-:S04]  /*0110*/  LEA R6, P0, R3, UR6, 0x3 ;  /* 0x0000000603067c11 */ /* 0x001fc8000f8018ff */
[----:B------:R-:W-:Y:S02]  /*0120*/  LEA.HI.X R7, R3, UR7, R0, 0x3, P0 ;  /* 0x0000000703077c11 */ /* 0x000fe400080f1c00 */
[----:B------:R-:W-:-:S03]  /*0130*/  LEA R4, P0, R8, R6, 0x3 ;  /* 0x0000000608047211 */ /* 0x000fc600078018ff */
[----:B-1----:R-:W2:Y:S01]  /*0140*/  LDG.E.64 R2, desc[UR4][R6.64] ;  /* 0x0000000406027981 */ /* 0x002ea2000c1e1b00 */
[----:B------:R-:W-:-:S06]  /*0150*/  LEA.HI.X R5, R8, R7, R9, 0x3, P0 ;  /* 0x0000000708057211 */ /* 0x000fcc00000f1c09 */
[----:B------:R-:W2:Y:S02]  /*0160*/  LDG.E.64 R4, desc[UR4][R4.64] ;  /* 0x0000000404047981 */ /* 0x000ea4000c1e1b00 */
[----:B--2---:R-:W-:-:S06]  /*0170*/  DSETP.GT.AND P0, PT, R2, R4, PT ;  /* 0x000000040200722a */ /* 0x004fcc0003f04000 */
[----:B------:R-:W-:Y:S02]  /*0180*/  FSEL R2, R2, R4, P0 ;  /* 0x0000000402027208 */ /* 0x000fe40000000000 */
[----:B------:R-:W-:-:S05]  /*0190*/  FSEL R3, R3, R5, P0 ;  /* 0x0000000503037208 */ /* 0x000fca0000000000 */
[----:B------:R-:W-:Y:S01]  /*01a0*/  STG.E.64 desc[UR4][R6.64], R2 ;  /* 0x0000000206007986 */ /* 0x000fe2000c101b04 */
[----:B------:R-:W-:Y:S05]  /*01b0*/  EXIT ;  /* 0x000000000000794d */ /* 0x000fea0003800000 */
.L_x_0:
[----:B------:R-:W-:-:S00]  /*01c0*/  BRA `(.L_x_0) ;  /* 0xfffffffc00fc7947 */ /* 0x000fc0000383ffff */
[----:B------:R-:W-:-:S00]  /*01d0*/  NOP ;  /* 0x0000000000007918 */ /* 0x000fc00000000000 */
        /* <DEDUP_REMOVED lines=10> */
.L_x_23:


//--------------------- .text._Z10calc_c_gpuPdS_S_mmm --------------------------
	.section	.text._Z10calc_c_gpuPdS_S_mmm,"ax",@progbits
	.align	128
        .global         _Z10calc_c_gpuPdS_S_mmm
        .type           _Z10calc_c_gpuPdS_S_mmm,@function
        .size           _Z10calc_c_gpuPdS_S_mmm,(.L_x_24 - _Z10calc_c_gpuPdS_S_mmm)
        .other          _Z10calc_c_gpuPdS_S_mmm,@"STO_CUDA_ENTRY STV_DEFAULT"
_Z10calc_c_gpuPdS_S_mmm:
.text._Z10calc_c_gpuPdS_S_mmm:
[----:B------:R-:W-:Y:S01]  /*0000*/  LDC R1, c[0x0][0x37c] ;  /* 0x0000df00ff017b82 */ /* 0x000fe20000000800 */
[----:B------:R-:W0:Y:S07]  /*0010*/  S2R R3, SR_TID.Y ;  /* 0x0000000000037919 */ /* 0x000e2e0000002200 */
[----:B------:R-:W0:Y:S01]  /*0020*/  S2UR UR6, SR_CTAID.Y ;  /* 0x00000000000679c3 */ /* 0x000e220000002600 */
[----:B------:R-:W1:Y:S01]  /*0030*/  LDCU.64 UR10, c[0x0][0x3a0] ;  /* 0x00007400ff0a77ac */ /* 0x000e620008000a00 */
[----:B------:R-:W2:Y:S01]  /*0040*/  S2R R5, SR_TID.Z ;  /* 0x0000000000057919 */ /* 0x000ea20000002300 */
[----:B------:R-:W3:Y:S05]  /*0050*/  LDCU.64 UR4, c[0x0][0x398] ;  /* 0x00007300ff0477ac */ /* 0x000eea0008000a00 */
[----:B------:R-:W0:Y:S08]  /*0060*/  LDC R2, c[0x0][0x364] ;  /* 0x0000d900ff027b82 */ /* 0x000e300000000800 */
[----:B------:R-:W2:Y:S01]  /*0070*/  S2UR UR7, SR_CTAID.Z ;  /* 0x00000000000779c3 */ /* 0x000ea20000002700 */
[----:B---3--:R-:W-:-:S07]  /*0080*/  UIADD3 UR4, UP0, UPT, UR4, -0x1, URZ ;  /* 0xffffffff04047890 */ /* 0x008fce000ff1e0ff */
[----:B------:R-:W2:Y:S01]  /*0090*/  LDC R0, c[0x0][0x368] ;  /* 0x0000da00ff007b82 */ /* 0x000ea20000000800 */
[----:B------:R-:W-:Y:S01]  /*00a0*/  UIADD3.X UR5, UPT, UPT, UR5, -0x1, URZ, UP0, !UPT ;  /* 0xffffffff05057890 */ /* 0x000fe200087fe4ff */
[----:B0-----:R-:W-:Y:S01]  /*00b0*/  IMAD R2, R2, UR6, R3 ;  /* 0x0000000602027c24 */ /* 0x001fe2000f8e0203 */
[----:B-1----:R-:W-:-:S03]  /*00c0*/  UIADD3 UR6, UP1, UPT, UR10, -0x1, URZ ;  /* 0xffffffff0a067890 */ /* 0x002fc6000ff3e0ff */
[----:B------:R-:W-:Y:S01]  /*00d0*/  VIADD R2, R2, 0x1 ;  /* 0x0000000102027836 */ /* 0x000fe20000000000 */
[----:B------:R-:W-:-:S04]  /*00e0*/  UIADD3.X UR8, UPT, UPT, UR11, -0x1, URZ, UP1, !UPT ;  /* 0xffffffff0b087890 */ /* 0x000fc80008ffe4ff */
[----:B------:R-:W-:Y:S02]  /*00f0*/  ISETP.LT.U32.AND P0, PT, R2, UR6, PT ;  /* 0x0000000602007c0c */ /* 0x000fe4000bf01070 */
[----:B------:R-:W-:Y:S02]  /*0100*/  IMAD.U32 R4, RZ, RZ, UR8 ;  /* 0x00000008ff047e24 */ /* 0x000fe4000f8e00ff */
[----:B--2---:R-:W-:-:S03]  /*0110*/  IMAD R0, R0, UR7, R5 ;  /* 0x0000000700007c24 */ /* 0x004fc6000f8e0205 */
[----:B------:R-:W-:Y:S01]  /*0120*/  ISETP.GT.U32.AND.EX P0, PT, R4, RZ, PT, P0 ;  /* 0x000000ff0400720c */ /* 0x000fe20003f04100 */
[----:B------:R-:W-:Y:S01]  /*0130*/  VIADD R7, R0, 0x1 ;  /* 0x0000000100077836 */ /* 0x000fe20000000000 */
[----:B------:R-:W-:-:S04]  /*0140*/  MOV R0, UR5 ;  /* 0x0000000500007c02 */ /* 0x000fc80008000f00 */
[----:B------:R-:W-:-:S04]  /*0150*/  ISETP.GE.U32.AND P1, PT, R7, UR4, PT ;  /* 0x0000000407007c0c */ /* 0x000fc8000bf26070 */
[----:B------:R-:W-:-:S13]  /*0160*/  ISETP.LE.U32.OR.EX P0, PT, R0, RZ, !P0, P1 ;  /* 0x000000ff0000720c */ /* 0x000fda0004703510 */
[----:B------:R-:W-:Y:S05]  /*0170*/  @P0 EXIT ;  /* 0x000000000000094d */ /* 0x000fea0003800000 */
[----:B------:R-:W0:Y:S01]  /*0180*/  S2R R4, SR_TID.X ;  /* 0x0000000000047919 */ /* 0x000e220000002100 */
[----:B------:R-:W0:Y:S01]  /*0190*/  LDCU UR4, c[0x0][0x360] ;  /* 0x00006c00ff0477ac */ /* 0x000e220008000800 */
[----:B------:R-:W0:Y:S01]  /*01a0*/  S2R R5, SR_CTAID.X ;  /* 0x0000000000057919 */ /* 0x000e220000002500 */
[----:B------:R-:W1:Y:S01]  /*01b0*/  LDCU.64 UR6, c[0x0][0x3a8] ;  /* 0x00007500ff0677ac */ /* 0x000e620008000a00 */
[----:B0-----:R-:W-:Y:S01]  /*01c0*/  IMAD R4, R5, UR4, R4 ;  /* 0x0000000405047c24 */ /* 0x001fe2000f8e0204 */
[----:B-1----:R-:W-:-:S03]  /*01d0*/  UIADD3 UR4, UP0, UPT, UR6, -0x1, URZ ;  /* 0xffffffff06047890 */ /* 0x002fc6000ff1e0ff */
[----:B------:R-:W-:Y:S01]  /*01e0*/  VIADD R4, R4, 0x1 ;  /* 0x0000000104047836 */ /* 0x000fe20000000000 */
[----:B------:R-:W-:-:S04]  /*01f0*/  UIADD3.X UR5, UPT, UPT, UR7, -0x1, URZ, UP0, !UPT ;  /* 0xffffffff07057890 */ /* 0x000fc800087fe4ff */
[----:B------:R-:W-:Y:S02]  /*0200*/  ISETP.LT.U32.AND P0, PT, R4, UR4, PT ;  /* 0x0000000404007c0c */ /* 0x000fe4000bf01070 */
[----:B------:R-:W-:Y:S01]  /*0210*/  IMAD.U32 R9, RZ, RZ, UR5 ;  /* 0x00000005ff097e24 */ /* 0x000fe2000f8e00ff */
[----:B------:R-:W-:-:S04]  /*0220*/  SHF.R.S32.HI R5, RZ, 0x1f, R4 ;  /* 0x0000001fff057819 */ /* 0x000fc80000011404 */
[----:B------:R-:W-:-:S13]  /*0230*/  ISETP.GT.U32.AND.EX P0, PT, R9, R5, PT, P0 ;  /* 0x000000050900720c */ /* 0x000fda0003f04100 */
[----:B------:R-:W-:Y:S05]  /*0240*/  @!P0 EXIT ;  /* 0x000000000000894d */ /* 0x000fea0003800000 */
[----:B------:R-:W-:Y:S01]  /*0250*/  HFMA2 R3, -RZ, RZ, 0, 0 ;  /* 0x00000000ff037431 */ /* 0x000fe200000001ff */
[----:B------:R-:W0:Y:S01]  /*0260*/  LDCU.128 UR12, c[0x0][0x380] ;  /* 0x00007000ff0c77ac */ /* 0x000e220008000c00 */
[----:B------:R-:W1:Y:S01]  /*0270*/  LDCU.64 UR4, c[0x0][0x358] ;  /* 0x00006b00ff0477ac */ /* 0x000e620008000a00 */
[----:B------:R-:W2:Y:S01]  /*0280*/  LDCU.64 UR8, c[0x0][0x390] ;  /* 0x00007200ff0877ac */ /* 0x000ea20008000a00 */
[----:B------:R-:W-:-:S04]  /*0290*/  IMAD.WIDE.U32 R2, R7, UR10, R2 ;  /* 0x0000000a07027c25 */ /* 0x000fc8000f8e0002 */
[----:B------:R-:W-:Y:S02]  /*02a0*/  IMAD R7, R7, UR11, R3 ;  /* 0x0000000b07077c24 */ /* 0x000fe4000f8e0203 */
[----:B------:R-:W-:-:S04]  /*02b0*/  IMAD.WIDE.U32 R4, R2, UR6, R4 ;  /* 0x0000000602047c25 */ /* 0x000fc8000f8e0004 */
[----:B------:R-:W-:Y:S02]  /*02c0*/  IMAD R7, R7, UR6, RZ ;  /* 0x0000000607077c24 */ /* 0x000fe4000f8e02ff */
[----:B------:R-:W-:Y:S02]  /*02d0*/  IMAD.SHL.U32 R0, R4, 0x8, RZ ;  /* 0x0000000804007824 */ /* 0x000fe400078e00ff */
[----:B------:R-:W-:-:S03]  /*02e0*/  IMAD R3, R2, UR7, R7 ;  /* 0x0000000702037c24 */ /* 0x000fc6000f8e0207 */
[C---:B0-----:R-:W-:Y:S02]  /*02f0*/  IADD3 R2, P0, PT, R0.reuse, UR14, RZ ;  /* 0x0000000e00027c10 */ /* 0x041fe4000ff1e0ff */
[----:B------:R-:W-:Y:S02]  /*0300*/  IADD3 R3, PT, PT, R5, R3, RZ ;  /* 0x0000000305037210 */ /* 0x000fe40007ffe0ff */
[----:B------:R-:W-:Y:S02]  /*0310*/  IADD3 R6, P1, PT, R0, UR12, RZ ;  /* 0x0000000c00067c10 */ /* 0x000fe4000ff3e0ff */
[----:B------:R-:W-:-:S04]  /*0320*/  SHF.L.U64.HI R12, R4, 0x3, R3 ;  /* 0x00000003040c7819 */ /* 0x000fc80000010203 */
[C---:B------:R-:W-:Y:S02]  /*0330*/  IADD3.X R3, PT, PT, R12.reuse, UR15, RZ, P0, !PT ;  /* 0x0000000f0c037c10 */ /* 0x040fe400087fe4ff */
[----:B------:R-:W-:-:S03]  /*0340*/  IADD3.X R7, PT, PT, R12, UR13, RZ, P1, !PT ;  /* 0x0000000d0c077c10 */ /* 0x000fc60008ffe4ff */
[----:B-1----:R-:W3:Y:S04]  /*0350*/  LDG.E.64 R4, desc[UR4][R2.64] ;  /* 0x0000000402047981 */ /* 0x002ee8000c1e1b00 */
[----:B------:R-:W3:Y:S02]  /*0360*/  LDG.E.64 R8, desc[UR4][R6.64] ;  /* 0x0000000406087981 */ /* 0x000ee4000c1e1b00 */
[----:B---3--:R-:W-:Y:S01]  /*0370*/  DADD R4, R4, -R8 ;  /* 0x0000000004047229 */ /* 0x008fe20000000808 */
[----:B--2---:R-:W-:-:S04]  /*0380*/  IADD3 R8, P0, PT, R0, UR8, RZ ;  /* 0x0000000800087c10 */ /* 0x004fc8000ff1e0ff */
[----:B------:R-:W-:-:S03]  /*0390*/  IADD3.X R9, PT, PT, R12, UR9, RZ, P0, !PT ;  /* 0x000000090c097c10 */ /* 0x000fc600087fe4ff */
[----:B------:R-:W-:-:S07]  /*03a0*/  DADD R10, -RZ, |R4| ;  /* 0x00000000ff0a7229 */ /* 0x000fce0000000504 */
[----:B------:R-:W-:Y:S04]  /*03b0*/  STG.E.64 desc[UR4][R8.64], R10 ;  /* 0x0000000a08007986 */ /* 0x000fe8000c101b04 */
[----:B------:R-:W2:Y:S04]  /*03c0*/  LDG.E.64 R4, desc[UR4][R2.64] ;  /* 0x0000000402047981 */ /* 0x000ea8000c1e1b00 */
[----:B--2---:R-:W-:Y:S01]  /*03d0*/  STG.E.64 desc[UR4][R6.64], R4 ;  /* 0x0000000406007986 */ /* 0x004fe2000c101b04 */
[----:B------:R-:W-:Y:S05]  /*03e0*/  EXIT ;  /* 0x000000000000794d */ /* 0x000fea0003800000 */
.L_x_1:
        /* <DEDUP_REMOVED lines=9> */
.L_x_24:


//--------------------- .text._Z14jac_calc_b_gpuPdS_mmm --------------------------
	.section	.text._Z14jac_calc_b_gpuPdS_mmm,"ax",@progbits
	.align	128
        .global         _Z14jac_calc_b_gpuPdS_mmm
        .type           _Z14jac_calc_b_gpuPdS_mmm,@function
        .size           _Z14jac_calc_b_gpuPdS_mmm,(.L_x_21 - _Z14jac_calc_b_gpuPdS_mmm)
        .other          _Z14jac_calc_b_gpuPdS_mmm,@"STO_CUDA_ENTRY STV_DEFAULT"
_Z14jac_calc_b_gpuPdS_mmm:
.text._Z14jac_calc_b_gpuPdS_mmm:
[----:B------:R-:W-:Y:S01]  /*0000*/  LDC R1, c[0x0][0x37c] ;  /* 0x0000df00ff017b82 */ /* 0x000fe20000000800 */
[----:B------:R-:W0:Y:S01]  /*0010*/  S2R R13, SR_TID.Y ;  /* 0x00000000000d7919 */ /* 0x000e220000002200 */
[----:B------:R-:W1:Y:S06]  /*0020*/  LDCU UR5, c[0x0][0x360] ;  /* 0x00006c00ff0577ac */ /* 0x000e6c0008000800 */
[----:B------:R-:W0:Y:S01]  /*0030*/  S2UR UR4, SR_CTAID.Y ;  /* 0x00000000000479c3 */ /* 0x000e220000002600 */
[----:B------:R-:W2:Y:S01]  /*0040*/  S2R R0, SR_TID.Z ;  /* 0x0000000000007919 */ /* 0x000ea20000002300 */
[----:B------:R-:W3:Y:S06]  /*0050*/  LDCU.128 UR8, c[0x0][0x390] ;  /* 0x00007200ff0877ac */ /* 0x000eec0008000c00 */
[----:B------:R-:W0:Y:S08]  /*0060*/  LDC R12, c[0x0][0x364] ;  /* 0x0000d900ff0c7b82 */ /* 0x000e300000000800 */
[----:B------:R-:W2:Y:S01]  /*0070*/  S2UR UR7, SR_CTAID.Z ;  /* 0x00000000000779c3 */ /* 0x000ea20000002700 */
[----:B---3--:R-:W-:-:S07]  /*0080*/  UIADD3 UR12, UP0, UPT, UR10, -0x1, URZ ;  /* 0xffffffff0a0c7890 */ /* 0x008fce000ff1e0ff */
[----:B------:R-:W2:Y:S01]  /*0090*/  LDC R9, c[0x0][0x368] ;  /* 0x0000da00ff097b82 */ /* 0x000ea20000000800 */
[----:B------:R-:W-:Y:S02]  /*00a0*/  UIADD3.X UR13, UPT, UPT, UR11, -0x1, URZ, UP0, !UPT ;  /* 0xffffffff0b0d7890 */ /* 0x000fe400087fe4ff */
[----:B------:R-:W-:Y:S01]  /*00b0*/  UIADD3 UR6, UP0, UPT, UR8, -0x1, URZ ;  /* 0xffffffff08067890 */ /* 0x000fe2000ff1e0ff */
[----:B0-----:R-:W-:-:S04]  /*00c0*/  IMAD R12, R12, UR4, R13 ;  /* 0x000000040c0c7c24 */ /* 0x001fc8000f8e020d */
[----:B------:R-:W1:Y:S01]  /*00d0*/  S2UR UR4, SR_CTAID.X ;  /* 0x00000000000479c3 */ /* 0x000e620000002500 */
[----:B------:R-:W-:-:S05]  /*00e0*/  VIADD R6, R12, 0x1 ;  /* 0x000000010c067836 */ /* 0x000fca0000000000 */
[----:B------:R-:W-:Y:S01]  /*00f0*/  ISETP.LT.U32.AND P0, PT, R6, UR12, PT ;  /* 0x0000000c06007c0c */ /* 0x000fe2000bf01070 */
[----:B--2---:R-:W-:Y:S01]  /*0100*/  IMAD R9, R9, UR7, R0 ;  /* 0x0000000709097c24 */ /* 0x004fe2000f8e0200 */
[----:B------:R-:W-:Y:S01]  /*0110*/  UIADD3.X UR7, UPT, UPT, UR9, -0x1, URZ, UP0, !UPT ;  /* 0xffffffff09077890 */ /* 0x000fe200087fe4ff */
[----:B------:R-:W-:Y:S02]  /*0120*/  IMAD.U32 R0, RZ, RZ, UR13 ;  /* 0x0000000dff007e24 */ /* 0x000fe4000f8e00ff */
[----:B------:R-:W-:-:S03]  /*0130*/  VIADD R19, R9, 0x1 ;  /* 0x0000000109137836 */ /* 0x000fc60000000000 */
[----:B------:R-:W-:Y:S02]  /*0140*/  ISETP.GT.U32.AND.EX P0, PT, R0, RZ, PT, P0 ;  /* 0x000000ff0000720c */ /* 0x000fe40003f04100 */
[----:B------:R-:W-:Y:S01]  /*0150*/  MOV R0, UR7 ;  /* 0x0000000700007c02 */ /* 0x000fe20008000f00 */
[----:B-1----:R-:W-:Y:S01]  /*0160*/  UIMAD UR4, UR4, UR5, URZ ;  /* 0x00000005040472a4 */ /* 0x002fe2000f8e02ff */
[----:B------:R-:W-:-:S04]  /*0170*/  ISETP.GE.U32.AND P1, PT, R19, UR6, PT ;  /* 0x0000000613007c0c */ /* 0x000fc8000bf26070 */
[----:B------:R-:W-:-:S13]  /*0180*/  ISETP.LE.U32.OR.EX P0, PT, R0, RZ, !P0, P1 ;  /* 0x000000ff0000720c */ /* 0x000fda0004703510 */
[----:B------:R-:W-:Y:S05]  /*0190*/  @P0 EXIT ;  /* 0x000000000000094d */ /* 0x000fea0003800000 */
[----:B------:R-:W0:Y:S01]  /*01a0*/  S2R R8, SR_TID.X ;  /* 0x0000000000087919 */ /* 0x000e220000002100 */
[----:B------:R-:W1:Y:S02]  /*01b0*/  LDCU.64 UR8, c[0x0][0x3a0] ;  /* 0x00007400ff0877ac */ /* 0x000e640008000a00 */
[----:B-1----:R-:W-:-:S04]  /*01c0*/  UIADD3 UR5, UP0, UPT, UR8, -0x1, URZ ;  /* 0xffffffff08057890 */ /* 0x002fc8000ff1e0ff */
[----:B------:R-:W-:-:S06]  /*01d0*/  UIADD3.X UR6, UPT, UPT, UR9, -0x1, URZ, UP0, !UPT ;  /* 0xffffffff09067890 */ /* 0x000fcc00087fe4ff */
[----:B------:R-:W-:Y:S02]  /*01e0*/  IMAD.U32 R3, RZ, RZ, UR6 ;  /* 0x00000006ff037e24 */ /* 0x000fe4000f8e00ff */
[----:B0-----:R-:W-:-:S04]  /*01f0*/  VIADD R8, R8, UR4 ;  /* 0x0000000408087c36 */ /* 0x001fc80008000000 */
[----:B------:R-:W-:-:S05]  /*0200*/  VIADD R4, R8, 0x1 ;  /* 0x0000000108047836 */ /* 0x000fca0000000000 */
[----:B------:R-:W-:Y:S02]  /*0210*/  ISETP.LT.U32.AND P0, PT, R4, UR5, PT ;  /* 0x0000000504007c0c */ /* 0x000fe4000bf01070 */
[----:B------:R-:W-:-:S04]  /*0220*/  SHF.R.S32.HI R5, RZ, 0x1f, R4 ;  /* 0x0000001fff057819 */ /* 0x000fc80000011404 */
[----:B------:R-:W-:-:S13]  /*0230*/  ISETP.GT.U32.AND.EX P0, PT, R3, R5, PT, P0 ;  /* 0x000000050300720c */ /* 0x000fda0003f04100 */
[----:B------:R-:W-:Y:S05]  /*0240*/  @!P0 EXIT ;  /* 0x000000000000894d */ /* 0x000fea0003800000 */
[----:B------:R-:W-:Y:S01]  /*0250*/  IMAD.MOV.U32 R7, RZ, RZ, RZ ;  /* 0x000000ffff077224 */ /* 0x000fe200078e00ff */
[----:B------:R-:W0:Y:S01]  /*0260*/  LDCU.64 UR6, c[0x0][0x380] ;  /* 0x00007000ff0677ac */ /* 0x000e220008000a00 */
[----:B------:R-:W-:Y:S02]  /*0270*/  VIADD R21, R19, 0x1 ;  /* 0x0000000113157836 */ /* 0x000fe40000000000 */
[----:B------:R-:W-:Y:S02]  /*0280*/  HFMA2 R11, -RZ, RZ, 0, 0 ;  /* 0x00000000ff0b7431 */ /* 0x000fe400000001ff */
[--C-:B------:R-:W-:Y:S01]  /*0290*/  IMAD.WIDE.U32 R16, R9, UR10, R6.reuse ;  /* 0x0000000a09107c25 */ /* 0x100fe2000f8e0006 */
[----:B------:R-:W-:Y:S01]  /*02a0*/  IADD3 R10, PT, PT, R6, 0x1, RZ ;  /* 0x00000001060a7810 */ /* 0x000fe20007ffe0ff */
[----:B------:R-:W1:Y:S02]  /*02b0*/  LDCU.64 UR4, c[0x0][0x358] ;  /* 0x00006b00ff0477ac */ /* 0x000e640008000a00 */
[----:B------:R-:W-:-:S04]  /*02c0*/  IMAD.WIDE.U32 R14, R21, UR10, R6 ;  /* 0x0000000a150e7c25 */ /* 0x000fc8000f8e0006 */
[----:B------:R-:W-:Y:S02]  /*02d0*/  IMAD.MOV.U32 R13, RZ, RZ, RZ ;  /* 0x000000ffff0d7224 */ /* 0x000fe400078e00ff */
[----:B------:R-:W-:Y:S02]  /*02e0*/  IMAD R9, R9, UR11, R17 ;  /* 0x0000000b09097c24 */ /* 0x000fe4000f8e0211 */
[----:B------:R-:W-:Y:S02]  /*02f0*/  IMAD R21, R21, UR11, R15 ;  /* 0x0000000b15157c24 */ /* 0x000fe4000f8e020f */
[C---:B------:R-:W-:Y:S02]  /*0300*/  IMAD R3, R19.reuse, UR11, RZ ;  /* 0x0000000b13037c24 */ /* 0x040fe4000f8e02ff */
[----:B------:R-:W-:-:S04]  /*0310*/  IMAD.WIDE.U32 R12, R19, UR10, R12 ;  /* 0x0000000a130c7c25 */ /* 0x000fc8000f8e000c */
[----:B------:R-:W-:Y:S02]  /*0320*/  IMAD R9, R9, UR8, RZ ;  /* 0x0000000809097c24 */ /* 0x000fe4000f8e02ff */
[----:B------:R-:W-:Y:S02]  /*0330*/  IMAD R21, R21, UR8, RZ ;  /* 0x0000000815157c24 */ /* 0x000fe4000f8e02ff */
[----:B------:R-:W-:Y:S02]  /*0340*/  IMAD.IADD R0, R13, 0x1, R3 ;  /* 0x000000010d007824 */ /* 0x000fe400078e0203 */
[C---:B------:R-:W-:Y:S02]  /*0350*/  IMAD R9, R16.reuse, UR9, R9 ;  /* 0x0000000910097c24 */ /* 0x040fe4000f8e0209 */
[----:B------:R-:W-:-:S04]  /*0360*/  IMAD.WIDE.U32 R22, R16, UR8, R4 ;  /* 0x0000000810167c25 */ /* 0x000fc8000f8e0004 */
[----:B------:R-:W-:Y:S01]  /*0370*/  IMAD R13, R14, UR9, R21 ;  /* 0x000000090e0d7c24 */ /* 0x000fe2000f8e0215 */
[----:B0-----:R-:W-:Y:S01]  /*0380*/  LEA R16, P1, R22, UR6, 0x3 ;  /* 0x0000000616107c11 */ /* 0x001fe2000f8218ff */
[----:B------:R-:W-:-:S04]  /*0390*/  IMAD.WIDE.U32 R10, R19, UR10, R10 ;  /* 0x0000000a130a7c25 */ /* 0x000fc8000f8e000a */
[----:B------:R-:W-:Y:S02]  /*03a0*/  IMAD R15, R0, UR8, RZ ;  /* 0x00000008000f7c24 */ /* 0x000fe4000f8e02ff */
[----:B------:R-:W-:-:S04]  /*03b0*/  IMAD.WIDE.U32 R20, R14, UR8, R4 ;  /* 0x000000080e147c25 */ /* 0x000fc8000f8e0004 */
[----:B------:R-:W-:Y:S01]  /*03c0*/  IMAD.IADD R9, R23, 0x1, R9 ;  /* 0x0000000117097824 */ /* 0x000fe200078e0209 */
[----:B------:R-:W-:Y:S01]  /*03d0*/  LEA R14, P0, R20, UR6, 0x3 ;  /* 0x00000006140e7c11 */ /* 0x000fe2000f8018ff */
[----:B------:R-:W-:-:S03]  /*03e0*/  IMAD.WIDE.U32 R6, R19, UR10, R6 ;  /* 0x0000000a13067c25 */ /* 0x000fc6000f8e0006 */
[----:B------:R-:W-:Y:S01]  /*03f0*/  LEA.HI.X R17, R22, UR7, R9, 0x3, P1 ;  /* 0x0000000716117c11 */ /* 0x000fe200088f1c09 */
[C---:B------:R-:W-:Y:S02]  /*0400*/  IMAD R15, R12.reuse, UR9, R15 ;  /* 0x000000090c0f7c24 */ /* 0x040fe4000f8e020f */
[----:B------:R-:W-:-:S04]  /*0410*/  IMAD.WIDE.U32 R18, R12, UR8, R4 ;  /* 0x000000080c127c25 */ /* 0x000fc8000f8e0004 */
[----:B------:R-:W-:Y:S01]  /*0420*/  IMAD.IADD R0, R3, 0x1, R11 ;  /* 0x0000000103007824 */ /* 0x000fe200078e020b */
[----:B------:R-:W-:Y:S01]  /*0430*/  IADD3 R11, PT, PT, R21, R13, RZ ;  /* 0x0000000d150b7210 */ /* 0x000fe20007ffe0ff */
[----:B------:R-:W-:Y:S01]  /*0440*/  IMAD.IADD R9, R19, 0x1, R15 ;  /* 0x0000000113097824 */ /* 0x000fe200078e020f */
[----:B------:R-:W-:Y:S01]  /*0450*/  LEA R12, P1, R18, UR6, 0x3 ;  /* 0x00000006120c7c11 */ /* 0x000fe2000f8218ff */
[----:B------:R-:W-:Y:S01]  /*0460*/  IMAD.IADD R3, R3, 0x1, R7 ;  /* 0x0000000103037824 */ /* 0x000fe200078e0207 */
[----:B------:R-:W-:Y:S01]  /*0470*/  LEA.HI.X R15, R20, UR7, R11, 0x3, P0 ;  /* 0x00000007140f7c11 */ /* 0x000fe200080f1c0b */
[----:B------:R-:W-:Y:S01]  /*0480*/  IMAD R11, R0, UR8, RZ ;  /* 0x00000008000b7c24 */ /* 0x000fe2000f8e02ff */
[----:B------:R-:W-:Y:S01]  /*0490*/  LEA.HI.X R13, R18, UR7, R9, 0x3, P1 ;  /* 0x00000007120d7c11 */ /* 0x000fe200088f1c09 */
[----:B------:R-:W-:Y:S01]  /*04a0*/  IMAD.WIDE.U32 R20, R10, UR8, R4 ;  /* 0x000000080a147c25 */ /* 0x000fe2000f8e0004 */
[----:B------:R-:W-:-:S03]  /*04b0*/  SHF.R.S32.HI R9, RZ, 0x1f, R8 ;  /* 0x0000001fff097819 */ /* 0x000fc60000011408 */
[----:B------:R-:W-:Y:S01]  /*04c0*/  IMAD R7, R10, UR9, R11 ;  /* 0x000000090a077c24 */ /* 0x000fe2000f8e020b */
[----:B-1----:R-:W2:Y:S01]  /*04d0*/  LDG.E.64 R12, desc[UR4][R12.64] ;  /* 0x000000040c0c7981 */ /* 0x002ea2000c1e1b00 */
[----:B------:R-:W-:-:S03]  /*04e0*/  IMAD R19, R3, UR8, RZ ;  /* 0x0000000803137c24 */ /* 0x000fc6000f8e02ff */
[----:B------:R0:W3:Y:S04]  /*04f0*/  LDG.E.64 R2, desc[UR4][R16.64] ;  /* 0x0000000410027981 */ /* 0x0000e8000c1e1b00 */
[----:B------:R-:W3:Y:S01]  /*0500*/  LDG.E.64 R10, desc[UR4][R14.64] ;  /* 0x000000040e0a7981 */ /* 0x000ee2000c1e1b00 */
[----:B------:R-:W-:Y:S01]  /*0510*/  IMAD.IADD R7, R21, 0x1, R7 ;  /* 0x0000000115077824 */ /* 0x000fe200078e0207 */
[----:B------:R-:W-:Y:S01]  /*0520*/  LEA R18, P0, R20, UR6, 0x3 ;  /* 0x0000000614127c11 */ /* 0x000fe2000f8018ff */
[----:B------:R-:W-:-:S04]  /*0530*/  IMAD.WIDE.U32 R22, R6, UR8, R8 ;  /* 0x0000000806167c25 */ /* 0x000fc8000f8e0008 */
[----:B------:R-:W-:Y:S01]  /*0540*/  IMAD R21, R6, UR9, R19 ;  /* 0x0000000906157c24 */ /* 0x000fe2000f8e0213 */
[----:B------:R-:W-:Y:S01]  /*0550*/  LEA.HI.X R19, R20, UR7, R7, 0x3, P0 ;  /* 0x0000000714137c11 */ /* 0x000fe200080f1c07 */
[----:B------:R-:W-:Y:S01]  /*0560*/  IMAD.WIDE.U32 R6, R6, UR8, R4 ;  /* 0x0000000806067c25 */ /* 0x000fe2000f8e0004 */
[----:B------:R-:W-:Y:S02]  /*0570*/  LEA R8, P0, R22, UR6, 0x3 ;  /* 0x0000000616087c11 */ /* 0x000fe4000f8018ff */
[----:B------:R-:W-:Y:S01]  /*0580*/  IADD3 R9, PT, PT, R23, R21, RZ ;  /* 0x0000001517097210 */ /* 0x000fe20007ffe0ff */
[----:B------:R1:W4:Y:S01]  /*0590*/  LDG.E.64 R14, desc[UR4][R18.64] ;  /* 0x00000004120e7981 */ /* 0x000322000c1e1b00 */
[----:B------:R-:W-:Y:S02]  /*05a0*/  IMAD.IADD R5, R21, 0x1, R7 ;  /* 0x0000000115057824 */ /* 0x000fe400078e0207 */
[----:B------:R-:W-:Y:S01]  /*05b0*/  IMAD.SHL.U32 R4, R6, 0x8, RZ ;  /* 0x0000000806047824 */ /* 0x000fe200078e00ff */
[----:B------:R-:W-:-:S02]  /*05c0*/  LEA.HI.X R9, R22, UR7, R9, 0x3, P0 ;  /* 0x0000000716097c11 */ /* 0x000fc400080f1c09 */
[----:B------:R-:W-:Y:S02]  /*05d0*/  SHF.L.U64.HI R0, R6, 0x3, R5 ;  /* 0x0000000306007819 */ /* 0x000fe40000010205 */
[----:B------:R-:W-:Y:S02]  /*05e0*/  IADD3 R6, P0, PT, R4, UR6, RZ ;  /* 0x0000000604067c10 */ /* 0x000fe4000ff1e0ff */
[----:B------:R-:W5:Y:S02]  /*05f0*/  LDG.E.64 R8, desc[UR4][R8.64] ;  /* 0x0000000408087981 */ /* 0x000f64000c1e1b00 */
[----:B------:R-:W-:-:S06]  /*0600*/  IADD3.X R7, PT, PT, R0, UR7, RZ, P0, !PT ;  /* 0x0000000700077c10 */ /* 0x000fcc00087fe4ff */
[----:B------:R-:W5:Y:S01]  /*0610*/  LDG.E.64 R6, desc[UR4][R6.64+0x8] ;  /* 0x0000080406067981 */ /* 0x000f62000c1e1b00 */
[----:B------:R-:W1:Y:S01]  /*0620*/  MUFU.RCP64H R21, 6 ;  /* 0x4018000000157908 */ /* 0x000e620000001800 */
[----:B0-----:R-:W-:Y:S01]  /*0630*/  IMAD.MOV.U32 R16, RZ, RZ, 0x0 ;  /* 0x00000000ff107424 */ /* 0x001fe200078e00ff */
[----:B------:R-:W-:Y:S01]  /*0640*/  MOV R17, 0x40180000 ;  /* 0x4018000000117802 */ /* 0x000fe20000000f00 */
[----:B------:R-:W-:-:S06]  /*0650*/  IMAD.MOV.U32 R20, RZ, RZ, 0x1 ;  /* 0x00000001ff147424 */ /* 0x000fcc00078e00ff */
[----:B-1----:R-:W-:-:S08]  /*0660*/  DFMA R18, R20, -R16, 1 ;  /* 0x3ff000001412742b */ /* 0x002fd00000000810 */
[----:B------:R-:W-:-:S08]  /*0670*/  DFMA R18, R18, R18, R18 ;  /* 0x000000121212722b */ /* 0x000fd00000000012 */
[----:B------:R-:W-:-:S08]  /*0680*/  DFMA R18, R20, R18, R20 ;  /* 0x000000121412722b */ /* 0x000fd00000000014 */
[----:B------:R-:W-:-:S08]  /*0690*/  DFMA R16, R18, -R16, 1 ;  /* 0x3ff000001210742b */ /* 0x000fd00000000810 */
[----:B------:R-:W-:Y:S01]  /*06a0*/  DFMA R16, R18, R16, R18 ;  /* 0x000000101210722b */ /* 0x000fe20000000012 */
[----:B------:R-:W-:Y:S01]  /*06b0*/  BSSY.RECONVERGENT B0, `(.L_x_2) ;  /* 0x000000f000007945 */ /* 0x000fe20003800200 */
[----:B---3--:R-:W-:-:S08]  /*06c0*/  DADD R2, R2, R10 ;  /* 0x0000000002027229 */ /* 0x008fd0000000000a */
[----:B--2---:R-:W-:-:S08]  /*06d0*/  DADD R2, R2, R12 ;  /* 0x0000000002027229 */ /* 0x004fd0000000000c */
[----:B----4-:R-:W-:-:S08]  /*06e0*/  DADD R2, R2, R14 ;  /* 0x0000000002027229 */ /* 0x010fd0000000000e */
[----:B-----5:R-:W-:-:S08]  /*06f0*/  DADD R2, R2, R8 ;  /* 0x0000000002027229 */ /* 0x020fd00000000008 */
[----:B------:R-:W-:-:S08]  /*0700*/  DADD R6, R2, R6 ;  /* 0x0000000002067229 */ /* 0x000fd00000000006 */
[----:B------:R-:W-:-:S08]  /*0710*/  DMUL R2, R6, R16 ;  /* 0x0000001006027228 */ /* 0x000fd00000000000 */
[----:B------:R-:W-:-:S08]  /*0720*/  DFMA R8, R2, -6, R6 ;  /* 0xc01800000208782b */ /* 0x000fd00000000006 */
[----:B------:R-:W-:Y:S01]  /*0730*/  DFMA R2, R16, R8, R2 ;  /* 0x000000081002722b */ /* 0x000fe20000000002 */
[----:B------:R-:W-:-:S09]  /*0740*/  FSETP.GEU.AND P1, PT, |R7|, 6.5827683646048100446e-37, PT ;  /* 0x036000000700780b */ /* 0x000fd20003f2e200 */
[----:B------:R-:W-:-:S05]  /*0750*/  FFMA R5, RZ, 2.375, R3 ;  /* 0x40180000ff057823 */ /* 0x000fca0000000003 */
[----:B------:R-:W-:-:S13]  /*0760*/  FSETP.GT.AND P0, PT, |R5|, 1.469367938527859385e-39, PT ;  /* 0x001000000500780b */ /* 0x000fda0003f04200 */
[----:B------:R-:W-:Y:S05]  /*0770*/  @P0 BRA P1, `(.L_x_3) ;  /* 0x0000000000080947 */ /* 0x000fea0000800000 */
[----:B------:R-:W-:-:S07]  /*0780*/  MOV R8, 0x7a0 ;  /* 0x000007a000087802 */ /* 0x000fce0000000f00 */
[----:B------:R-:W-:Y:S05]  /*0790*/  CALL.REL.NOINC `($__internal_0_$__cuda_sm20_div_rn_f64_full) ;  /* 0x0000000000187944 */ /* 0x000fea0003c00000 */
.L_x_3:
[----:B------:R-:W-:Y:S05]  /*07a0*/  BSYNC.RECONVERGENT B0 ;  /* 0x0000000000007941 */ /* 0x000fea0003800200 */
.L_x_2:
[----:B------:R-:W0:Y:S02]  /*07b0*/  LDCU.64 UR6, c[0x0][0x388] ;  /* 0x00007100ff0677ac */ /* 0x000e240008000a00 */
[----:B0-----:R-:W-:-:S04]  /*07c0*/  IADD3 R4, P0, PT, R4, UR6, RZ ;  /* 0x0000000604047c10 */ /* 0x001fc8000ff1e0ff */
[----:B------:R-:W-:-:S05]  /*07d0*/  IADD3.X R5, PT, PT, R0, UR7, RZ, P0, !PT ;  /* 0x0000000700057c10 */ /* 0x000fca00087fe4ff */
[----:B------:R-:W-:Y:S01]  /*07e0*/  STG.E.64 desc[UR4][R4.64], R2 ;  /* 0x0000000204007986 */ /* 0x000fe2000c101b04 */
[----:B------:R-:W-:Y:S05]  /*07f0*/  EXIT ;  /* 0x000000000000794d */ /* 0x000fea0003800000 */
        .weak           $__internal_0_$__cuda_sm20_div_rn_f64_full
        .type           $__internal_0_$__cuda_sm20_div_rn_f64_full,@function
        .size           $__internal_0_$__cuda_sm20_div_rn_f64_full,(.L_x_21 - $__internal_0_$__cuda_sm20_div_rn_f64_full)
$__internal_0_$__cuda_sm20_div_rn_f64_full:
[----:B------:R-:W-:Y:S01]  /*0800*/  IMAD.MOV.U32 R3, RZ, RZ, 0x3ff80000 ;  /* 0x3ff80000ff037424 */ /* 0x000fe200078e00ff */
[----:B------:R-:W-:Y:S01]  /*0810*/  MOV R10, 0x1 ;  /* 0x00000001000a7802 */ /* 0x000fe20000000f00 */
[----:B------:R-:W-:Y:S01]  /*0820*/  IMAD.MOV.U32 R2, RZ, RZ, 0x0 ;  /* 0x00000000ff027424 */ /* 0x000fe200078e00ff */
[C---:B------:R-:W-:Y:S01]  /*0830*/  FSETP.GEU.AND P1, PT, |R7|.reuse, 1.469367938527859385e-39, PT ;  /* 0x001000000700780b */ /* 0x040fe20003f2e200 */
[----:B------:R-:W0:Y:S01]  /*0840*/  MUFU.RCP64H R11, R3 ;  /* 0x00000003000b7308 */ /* 0x000e220000001800 */
[----:B------:R-:W-:Y:S01]  /*0850*/  LOP3.LUT R5, R7, 0x7ff00000, RZ, 0xc0, !PT ;  /* 0x7ff0000007057812 */ /* 0x000fe200078ec0ff */
[----:B------:R-:W-:Y:S01]  /*0860*/  IMAD.MOV.U32 R9, RZ, RZ, 0x1ca00000 ;  /* 0x1ca00000ff097424 */ /* 0x000fe200078e00ff */
[----:B------:R-:W-:Y:S01]  /*0870*/  BSSY.RECONVERGENT B1, `(.L_x_4) ;  /* 0x0000044000017945 */ /* 0x000fe20003800200 */
[----:B------:R-:W-:Y:S01]  /*0880*/  IMAD.MOV.U32 R19, RZ, RZ, 0x40100000 ;  /* 0x40100000ff137424 */ /* 0x000fe200078e00ff */
[----:B------:R-:W-:Y:S02]  /*0890*/  ISETP.GE.U32.AND P0, PT, R5, 0x40100000, PT ;  /* 0x401000000500780c */ /* 0x000fe40003f06070 */
[----:B------:R-:W-:Y:S01]  /*08a0*/  MOV R18, R5 ;  /* 0x0000000500127202 */ /* 0x000fe20000000f00 */
[----:B------:R-:W-:Y:S01]  /*08b0*/  VIADD R21, R19, 0xffffffff ;  /* 0xffffffff13157836 */ /* 0x000fe20000000000 */
[----:B------:R-:W-:Y:S01]  /*08c0*/  SEL R9, R9, 0x63400000, !P0 ;  /* 0x6340000009097807 */ /* 0x000fe20004000000 */
[----:B0-----:R-:W-:-:S08]  /*08d0*/  DFMA R12, R10, -R2, 1 ;  /* 0x3ff000000a0c742b */ /* 0x001fd00000000802 */
[----:B------:R-:W-:-:S08]  /*08e0*/  DFMA R12, R12, R12, R12 ;  /* 0x0000000c0c0c722b */ /* 0x000fd0000000000c */
[----:B------:R-:W-:Y:S01]  /*08f0*/  DFMA R14, R10, R12, R10 ;  /* 0x0000000c0a0e722b */ /* 0x000fe2000000000a */
[C-C-:B------:R-:W-:Y:S01]  /*0900*/  @!P1 LOP3.LUT R12, R9.reuse, 0x80000000, R7.reuse, 0xf8, !PT ;  /* 0x80000000090c9812 */ /* 0x140fe200078ef807 */
[----:B------:R-:W-:Y:S01]  /*0910*/  IMAD.MOV.U32 R10, RZ, RZ, R6 ;  /* 0x000000ffff0a7224 */ /* 0x000fe200078e0006 */
[----:B------:R-:W-:Y:S02]  /*0920*/  LOP3.LUT R11, R9, 0x800fffff, R7, 0xf8, !PT ;  /* 0x800fffff090b7812 */ /* 0x000fe400078ef807 */
[----:B------:R-:W-:Y:S01]  /*0930*/  @!P1 LOP3.LUT R13, R12, 0x100000, RZ, 0xfc, !PT ;  /* 0x001000000c0d9812 */ /* 0x000fe200078efcff */
[----:B------:R-:W-:Y:S02]  /*0940*/  @!P1 IMAD.MOV.U32 R12, RZ, RZ, RZ ;  /* 0x000000ffff0c9224 */ /* 0x000fe400078e00ff */
[----:B------:R-:W-:-:S04]  /*0950*/  DFMA R16, R14, -R2, 1 ;  /* 0x3ff000000e10742b */ /* 0x000fc80000000802 */
[----:B------:R-:W-:-:S04]  /*0960*/  @!P1 DFMA R10, R10, 2, -R12 ;  /* 0x400000000a0a982b */ /* 0x000fc8000000080c */
[----:B------:R-:W-:-:S06]  /*0970*/  DFMA R12, R14, R16, R14 ;  /* 0x000000100e0c722b */ /* 0x000fcc000000000e */
[----:B------:R-:W-:Y:S02]  /*0980*/  @!P1 LOP3.LUT R18, R11, 0x7ff00000, RZ, 0xc0, !PT ;  /* 0x7ff000000b129812 */ /* 0x000fe400078ec0ff */
[----:B------:R-:W-:-:S03]  /*0990*/  DMUL R16, R12, R10 ;  /* 0x0000000a0c107228 */ /* 0x000fc60000000000 */
[----:B------:R-:W-:-:S05]  /*09a0*/  VIADD R20, R18, 0xffffffff ;  /* 0xffffffff12147836 */ /* 0x000fca0000000000 */
[----:B------:R-:W-:Y:S01]  /*09b0*/  DFMA R14, R16, -R2, R10 ;  /* 0x80000002100e722b */ /* 0x000fe2000000000a */
[----:B------:R-:W-:-:S04]  /*09c0*/  ISETP.GT.U32.AND P0, PT, R20, 0x7feffffe, PT ;  /* 0x7feffffe1400780c */ /* 0x000fc80003f04070 */
[----:B------:R-:W-:-:S03]  /*09d0*/  ISETP.GT.U32.OR P0, PT, R21, 0x7feffffe, P0 ;  /* 0x7feffffe1500780c */ /* 0x000fc60000704470 */
[----:B------:R-:W-:-:S10]  /*09e0*/  DFMA R12, R12, R14, R16 ;  /* 0x0000000e0c0c722b */ /* 0x000fd40000000010 */
[----:B------:R-:W-:Y:S05]  /*09f0*/  @P0 BRA `(.L_x_5) ;  /* 0x0000000000680947 */ /* 0x000fea0003800000 */
[----:B------:R-:W-:-:S04]  /*0a00*/  MOV R6, 0x40100000 ;  /* 0x4010000000067802 */ /* 0x000fc80000000f00 */
[----:B------:R-:W-:-:S04]  /*0a10*/  VIADDMNMX R5, R5, -R6, 0xb9600000, !PT ;  /* 0xb960000005057446 */ /* 0x000fc80007800906 */
[----:B------:R-:W-:-:S05]  /*0a20*/  VIMNMX R6, PT, PT, R5, 0x46a00000, PT ;  /* 0x46a0000005067848 */ /* 0x000fca0003fe0100 */
[----:B------:R-:W-:Y:S02]  /*0a30*/  IMAD.IADD R9, R6, 0x1, -R9 ;  /* 0x0000000106097824 */ /* 0x000fe400078e0a09 */
[----:B------:R-:W-:Y:S02]  /*0a40*/  IMAD.MOV.U32 R6, RZ, RZ, RZ ;  /* 0x000000ffff067224 */ /* 0x000fe400078e00ff */
[----:B------:R-:W-:-:S06]  /*0a50*/  VIADD R7, R9, 0x7fe00000 ;  /* 0x7fe0000009077836 */ /* 0x000fcc0000000000 */
[----:B------:R-:W-:-:S10]  /*0a60*/  DMUL R14, R12, R6 ;  /* 0x000000060c0e7228 */ /* 0x000fd40000000000 */
[----:B------:R-:W-:-:S13]  /*0a70*/  FSETP.GTU.AND P0, PT, |R15|, 1.469367938527859385e-39, PT ;  /* 0x001000000f00780b */ /* 0x000fda0003f0c200 */
[----:B------:R-:W-:Y:S05]  /*0a80*/  @P0 BRA `(.L_x_6) ;  /* 0x0000000000880947 */ /* 0x000fea0003800000 */
[----:B------:R-:W-:Y:S01]  /*0a90*/  DFMA R2, R12, -R2, R10 ;  /* 0x800000020c02722b */ /* 0x000fe2000000000a */
[----:B------:R-:W-:-:S09]  /*0aa0*/  MOV R6, RZ ;  /* 0x000000ff00067202 */ /* 0x000fd20000000f00 */
[C---:B------:R-:W-:Y:S02]  /*0ab0*/  FSETP.NEU.AND P0, PT, R3.reuse, RZ, PT ;  /* 0x000000ff0300720b */ /* 0x040fe40003f0d000 */
[----:B------:R-:W-:-:S04]  /*0ac0*/  LOP3.LUT R2, R3, 0x40180000, RZ, 0x3c, !PT ;  /* 0x4018000003027812 */ /* 0x000fc800078e3cff */
[----:B------:R-:W-:-:S04]  /*0ad0*/  LOP3.LUT R5, R2, 0x80000000, RZ, 0xc0, !PT ;  /* 0x8000000002057812 */ /* 0x000fc800078ec0ff */
[----:B------:R-:W-:-:S03]  /*0ae0*/  LOP3.LUT R7, R5, R7, RZ, 0xfc, !PT ;  /* 0x0000000705077212 */ /* 0x000fc600078efcff */
[----:B------:R-:W-:Y:S05]  /*0af0*/  @!P0 BRA `(.L_x_6) ;  /* 0x00000000006c8947 */ /* 0x000fea0003800000 */
[----:B------:R-:W-:Y:S01]  /*0b00*/  IMAD.MOV R3, RZ, RZ, -R9 ;  /* 0x000000ffff037224 */ /* 0x000fe200078e0a09 */
[----:B------:R-:W-:Y:S01]  /*0b10*/  DMUL.RP R6, R12, R6 ;  /* 0x000000060c067228 */ /* 0x000fe20000008000 */
[----:B------:R-:W-:Y:S01]  /*0b20*/  IMAD.MOV.U32 R2, RZ, RZ, RZ ;  /* 0x000000ffff027224 */ /* 0x000fe200078e00ff */
[----:B------:R-:W-:-:S05]  /*0b30*/  IADD3 R9, PT, PT, -R9, -0x43300000, RZ ;  /* 0xbcd0000009097810 */ /* 0x000fca0007ffe1ff */
[----:B------:R-:W-:-:S03]  /*0b40*/  DFMA R2, R14, -R2, R12 ;  /* 0x800000020e02722b */ /* 0x000fc6000000000c */
[----:B------:R-:W-:-:S07]  /*0b50*/  LOP3.LUT R5, R7, R5, RZ, 0x3c, !PT ;  /* 0x0000000507057212 */ /* 0x000fce00078e3cff */
[----:B------:R-:W-:-:S04]  /*0b60*/  FSETP.NEU.AND P0, PT, |R3|, R9, PT ;  /* 0x000000090300720b */ /* 0x000fc80003f0d200 */
[----:B------:R-:W-:Y:S02]  /*0b70*/  FSEL R14, R6, R14, !P0 ;  /* 0x0000000e060e7208 */ /* 0x000fe40004000000 */
[----:B------:R-:W-:Y:S01]  /*0b80*/  FSEL R15, R5, R15, !P0 ;  /* 0x0000000f050f7208 */ /* 0x000fe20004000000 */
[----:B------:R-:W-:Y:S06]  /*0b90*/  BRA `(.L_x_6) ;  /* 0x0000000000447947 */ /* 0x000fec0003800000 */
.L_x_5:
[----:B------:R-:W-:-:S14]  /*0ba0*/  DSETP.NAN.AND P0, PT, R6, R6, PT ;  /* 0x000000060600722a */ /* 0x000fdc0003f08000 */
[----:B------:R-:W-:Y:S05]  /*0bb0*/  @P0 BRA `(.L_x_7) ;  /* 0x0000000000340947 */ /* 0x000fea0003800000 */
[----:B------:R-:W-:Y:S01]  /*0bc0*/  ISETP.NE.AND P0, PT, R18, R19, PT ;  /* 0x000000131200720c */ /* 0x000fe20003f05270 */
[----:B------:R-:W-:Y:S01]  /*0bd0*/  IMAD.MOV.U32 R14, RZ, RZ, 0x0 ;  /* 0x00000000ff0e7424 */ /* 0x000fe200078e00ff */
[----:B------:R-:W-:-:S11]  /*0be0*/  MOV R15, 0xfff80000 ;  /* 0xfff80000000f7802 */ /* 0x000fd60000000f00 */
[----:B------:R-:W-:Y:S05]  /*0bf0*/  @!P0 BRA `(.L_x_6) ;  /* 0x00000000002c8947 */ /* 0x000fea0003800000 */
[----:B------:R-:W-:Y:S02]  /*0c00*/  ISETP.NE.AND P0, PT, R18, 0x7ff00000, PT ;  /* 0x7ff000001200780c */ /* 0x000fe40003f05270 */
[----:B------:R-:W-:Y:S02]  /*0c10*/  LOP3.LUT R6, R7, 0x40180000, RZ, 0x3c, !PT ;  /* 0x4018000007067812 */ /* 0x000fe400078e3cff */
[----:B------:R-:W-:Y:S02]  /*0c20*/  ISETP.EQ.OR P0, PT, R19, RZ, !P0 ;  /* 0x000000ff1300720c */ /* 0x000fe40004702670 */
[----:B------:R-:W-:-:S11]  /*0c30*/  LOP3.LUT R15, R6, 0x80000000, RZ, 0xc0, !PT ;  /* 0x80000000060f7812 */ /* 0x000fd600078ec0ff */
[----:B------:R-:W-:Y:S01]  /*0c40*/  @P0 LOP3.LUT R2, R15, 0x7ff00000, RZ, 0xfc, !PT ;  /* 0x7ff000000f020812 */ /* 0x000fe200078efcff */
[----:B------:R-:W-:Y:S02]  /*0c50*/  @!P0 IMAD.MOV.U32 R14, RZ, RZ, RZ ;  /* 0x000000ffff0e8224 */ /* 0x000fe400078e00ff */
[----:B------:R-:W-:Y:S01]  /*0c60*/  @P0 IMAD.MOV.U32 R14, RZ, RZ, RZ ;  /* 0x000000ffff0e0224 */ /* 0x000fe200078e00ff */
[----:B------:R-:W-:Y:S01]  /*0c70*/  @P0 MOV R15, R2 ;  /* 0x00000002000f0202 */ /* 0x000fe20000000f00 */
[----:B------:R-:W-:Y:S06]  /*0c80*/  BRA `(.L_x_6) ;  /* 0x0000000000087947 */ /* 0x000fec0003800000 */
.L_x_7:
[----:B------:R-:W-:Y:S01]  /*0c90*/  LOP3.LUT R15, R7, 0x80000, RZ, 0xfc, !PT ;  /* 0x00080000070f7812 */ /* 0x000fe200078efcff */
[----:B------:R-:W-:-:S07]  /*0ca0*/  IMAD.MOV.U32 R14, RZ, RZ, R6 ;  /* 0x000000ffff0e7224 */ /* 0x000fce00078e0006 */
.L_x_6:
[----:B------:R-:W-:Y:S05]  /*0cb0*/  BSYNC.RECONVERGENT B1 ;  /* 0x0000000000017941 */ /* 0x000fea0003800200 */
.L_x_4:
[----:B------:R-:W-:Y:S01]  /*0cc0*/  IMAD.MOV.U32 R9, RZ, RZ, 0x0 ;  /* 0x00000000ff097424 */ /* 0x000fe200078e00ff */
[----:B------:R-:W-:Y:S01]  /*0cd0*/  MOV R3, R15 ;  /* 0x0000000f00037202 */ /* 0x000fe20000000f00 */
[----:B------:R-:W-:Y:S02]  /*0ce0*/  IMAD.MOV.U32 R2, RZ, RZ, R14 ;  /* 0x000000ffff027224 */ /* 0x000fe400078e000e */
[----:B------:R-:W-:Y:S05]  /*0cf0*/  RET.REL.NODEC R8 `(_Z14jac_calc_b_gpuPdS_mmm) ;  /* 0xfffffff008c07950 */ /* 0x000fea0003c3ffff */
.L_x_8:
        /* <DEDUP_REMOVED lines=16> */
.L_x_21:


//--------------------- .text._Z10init_a_gpuPdmmm --------------------------
	.section	.text._Z10init_a_gpuPdmmm,"ax",@progbits
	.align	128
        .global         _Z10init_a_gpuPdmmm
        .type           _Z10init_a_gpuPdmmm,@function
        .size           _Z10init_a_gpuPdmmm,(.L_x_22 - _Z10init_a_gpuPdmmm)
        .other          _Z10init_a_gpuPdmmm,@"STO_CUDA_ENTRY STV_DEFAULT"
_Z10init_a_gpuPdmmm:
.text._Z10init_a_gpuPdmmm:
[----:B------:R-:W-:Y:S01]  /*0000*/  LDC R1, c[0x0][0x37c] ;  /* 0x0000df00ff017b82 */ /* 0x000fe20000000800 */
[----:B------:R-:W0:Y:S07]  /*0010*/  S2R R5, SR_TID.Y ;  /* 0x0000000000057919 */ /* 0x000e2e0000002200 */
[----:B------:R-:W1:Y:S01]  /*0020*/  LDC R8, c[0x0][0x360] ;  /* 0x0000d800ff087b82 */ /* 0x000e620000000800 */
[----:B------:R-:W2:Y:S01]  /*0030*/  LDCU.128 UR8, c[0x0][0x390] ;  /* 0x00007200ff0877ac */ /* 0x000ea20008000c00 */
[----:B------:R-:W3:Y:S01]  /*0040*/  S2R R0, SR_TID.Z ;  /* 0x0000000000007919 */ /* 0x000ee20000002300 */
[----:B------:R-:W4:Y:S01]  /*0050*/  LDCU.64 UR4, c[0x0][0x388] ;  /* 0x00007100ff0477ac */ /* 0x000f220008000a00 */
[----:B------:R-:W1:Y:S04]  /*0060*/  S2R R3, SR_TID.X ;  /* 0x0000000000037919 */ /* 0x000e680000002100 */
[----:B------:R-:W0:Y:S08]  /*0070*/  S2UR UR7, SR_CTAID.Y ;  /* 0x00000000000779c3 */ /* 0x000e300000002600 */
[----:B------:R-:W0:Y:S08]  /*0080*/  LDC R6, c[0x0][0x364] ;  /* 0x0000d900ff067b82 */ /* 0x000e300000000800 */
[----:B------:R-:W3:Y:S08]  /*0090*/  S2UR UR12, SR_CTAID.Z ;  /* 0x00000000000c79c3 */ /* 0x000ef00000002700 */
[----:B------:R-:W3:Y:S08]  /*00a0*/  LDC R7, c[0x0][0x368] ;  /* 0x0000da00ff077b82 */ /* 0x000ef00000000800 */
[----:B------:R-:W1:Y:S01]  /*00b0*/  S2UR UR6, SR_CTAID.X ;  /* 0x00000000000679c3 */ /* 0x000e620000002500 */
[----:B0-----:R-:W-:-:S05]  /*00c0*/  IMAD R6, R6, UR7, R5 ;  /* 0x0000000706067c24 */ /* 0x001fca000f8e0205 */
[----:B--2---:R-:W-:-:S04]  /*00d0*/  ISETP.GE.U32.AND P0, PT, R6, UR8, PT ;  /* 0x0000000806007c0c */ /* 0x004fc8000bf06070 */
[----:B------:R-:W-:Y:S01]  /*00e0*/  ISETP.GE.U32.AND.EX P0, PT, RZ, UR9, PT, P0 ;  /* 0x00000009ff007c0c */ /* 0x000fe2000bf06100 */
[----:B---3--:R-:W-:-:S05]  /*00f0*/  IMAD R7, R7, UR12, R0 ;  /* 0x0000000c07077c24 */ /* 0x008fca000f8e0200 */
[----:B----4-:R-:W-:Y:S01]  /*0100*/  ISETP.GE.U32.AND P1, PT, R7, UR4, PT ;  /* 0x0000000407007c0c */ /* 0x010fe2000bf26070 */
[----:B-1----:R-:W-:-:S03]  /*0110*/  IMAD R8, R8, UR6, R3 ;  /* 0x0000000608087c24 */ /* 0x002fc6000f8e0203 */
[----:B------:R-:W-:Y:S02]  /*0120*/  ISETP.GE.U32.OR.EX P0, PT, RZ, UR5, P0, P1 ;  /* 0x00000005ff007c0c */ /* 0x000fe40008706510 */
[----:B------:R-:W-:Y:S02]  /*0130*/  ISETP.GE.U32.AND P2, PT, R8, UR10, PT ;  /* 0x0000000a08007c0c */ /* 0x000fe4000bf46070 */
[----:B------:R-:W-:-:S04]  /*0140*/  SHF.R.S32.HI R0, RZ, 0x1f, R8 ;  /* 0x0000001fff007819 */ /* 0x000fc80000011408 */
[----:B------:R-:W-:-:S13]  /*0150*/  ISETP.GE.U32.OR.EX P0, PT, R0, UR11, P0, P2 ;  /* 0x0000000b00007c0c */ /* 0x000fda0008706520 */
[----:B------:R-:W-:Y:S05]  /*0160*/  @P0 EXIT ;  /* 0x000000000000094d */ /* 0x000fea0003800000 */
[----:B------:R-:W-:Y:S01]  /*0170*/  UIADD3 UR4, UP0, UPT, UR4, -0x1, URZ ;  /* 0xffffffff04047890 */ /* 0x000fe2000ff1e0ff */
[----:B------:R-:W-:Y:S01]  /*0180*/  IMAD.MOV.U32 R4, RZ, RZ, 0x1 ;  /* 0x00000001ff047424 */ /* 0x000fe200078e00ff */
[----:B------:R-:W-:Y:S01]  /*0190*/  PLOP3.LUT P0, PT, PT, PT, PT, 0x80, 0x8 ;  /* 0x000000000008781c */ /* 0x000fe20003f0f070 */
[C---:B------:R-:W-:Y:S01]  /*01a0*/  IMAD R16, R7.reuse, 0xa, RZ ;  /* 0x0000000a07107824 */ /* 0x040fe200078e02ff */
[----:B------:R-:W-:Y:S01]  /*01b0*/  UIADD3.X UR5, UPT, UPT, UR5, -0x1, URZ, UP0, !UPT ;  /* 0xffffffff05057890 */ /* 0x000fe200087fe4ff */
[----:B------:R-:W-:Y:S01]  /*01c0*/  BSSY.RECONVERGENT B0, `(.L_x_9) ;  /* 0x000002a000007945 */ /* 0x000fe20003800200 */
[----:B------:R-:W-:Y:S01]  /*01d0*/  ISETP.NE.U32.AND P1, PT, R7, UR4, PT ;  /* 0x0000000407007c0c */ /* 0x000fe2000bf25070 */
[----:B------:R-:W-:Y:S02]  /*01e0*/  UIADD3 UR6, UP0, UPT, UR10, -0x1, URZ ;  /* 0xffffffff0a067890 */ /* 0x000fe4000ff1e0ff */
[----:B------:R-:W-:Y:S01]  /*01f0*/  I2F.F64.U32 R16, R16 ;  /* 0x0000001000107312 */ /* 0x000fe20000201800 */
[----:B------:R-:W-:Y:S01]  /*0200*/  ISETP.NE.AND.EX P1, PT, RZ, UR5, PT, P1 ;  /* 0x00000005ff007c0c */ /* 0x000fe2000bf25310 */
[----:B------:R-:W-:-:S02]  /*0210*/  UIADD3.X UR7, UPT, UPT, UR11, -0x1, URZ, UP0, !UPT ;  /* 0xffffffff0b077890 */ /* 0x000fc400087fe4ff */
[----:B------:R-:W-:Y:S02]  /*0220*/  ISETP.NE.U32.AND P2, PT, R8, UR6, PT ;  /* 0x0000000608007c0c */ /* 0x000fe4000bf45070 */
[----:B------:R-:W-:Y:S02]  /*0230*/  ISETP.EQ.OR P1, PT, R7, RZ, !P1 ;  /* 0x000000ff0700720c */ /* 0x000fe40004f22670 */
[----:B------:R-:W0:Y:S01]  /*0240*/  I2F.F64.U64 R2, UR4 ;  /* 0x0000000400027d12 */ /* 0x000e220008301800 */
[----:B------:R-:W-:Y:S01]  /*0250*/  UMOV UR4, 0xffffffff ;  /* 0xffffffff00047882 */ /* 0x000fe20000000000 */
[----:B------:R-:W-:Y:S01]  /*0260*/  ISETP.EQ.OR P1, PT, R6, RZ, P1 ;  /* 0x000000ff0600720c */ /* 0x000fe20000f22670 */
[----:B------:R-:W-:Y:S01]  /*0270*/  UMOV UR5, 0xffffffff ;  /* 0xffffffff00057882 */ /* 0x000fe20000000000 */
[----:B------:R-:W-:Y:S01]  /*0280*/  ISETP.NE.AND.EX P2, PT, R0, UR7, PT, P2 ;  /* 0x0000000700007c0c */ /* 0x000fe2000bf45320 */
[----:B------:R-:W-:-:S03]  /*0290*/  UIMAD.WIDE.U32 UR4, UR8, 0x1, UR4 ;  /* 0x00000001080478a5 */ /* 0x000fc6000f8e0004 */
[----:B------:R-:W-:Y:S01]  /*02a0*/  FSEL R9, RZ, 1.875, P2 ;  /* 0x3ff00000ff097808 */ /* 0x000fe20001000000 */
[----:B------:R-:W-:Y:S01]  /*02b0*/  UIADD3 UR5, UPT, UPT, UR5, UR9, URZ ;  /* 0x0000000905057290 */ /* 0x000fe2000fffe0ff */
[----:B0-----:R-:W0:Y:S05]  /*02c0*/  MUFU.RCP64H R5, R3 ;  /* 0x0000000300057308 */ /* 0x001e2a0000001800 */
[----:B------:R-:W-:-:S04]  /*02d0*/  @!P1 ISETP.NE.U32.AND P3, PT, R6, UR4, PT ;  /* 0x0000000406009c0c */ /* 0x000fc8000bf65070 */
[----:B------:R-:W-:-:S04]  /*02e0*/  @!P1 ISETP.NE.AND.EX P3, PT, RZ, UR5, PT, P3 ;  /* 0x00000005ff009c0c */ /* 0x000fc8000bf65330 */
[----:B------:R-:W-:Y:S02]  /*02f0*/  @!P1 PLOP3.LUT P0, PT, P3, PT, PT, 0x8, 0x80 ;  /* 0x000000000080981c */ /* 0x000fe40001f0e170 */
[----:B------:R-:W-:Y:S02]  /*0300*/  FSETP.GEU.AND P3, PT, |R17|, 6.5827683646048100446e-37, PT ;  /* 0x036000001100780b */ /* 0x000fe40003f6e200 */
[----:B------:R-:W-:Y:S02]  /*0310*/  ISETP.NE.AND P1, PT, R8, RZ, PT ;  /* 0x000000ff0800720c */ /* 0x000fe40003f25270 */
[----:B------:R-:W-:Y:S01]  /*0320*/  FSEL R9, R9, 1.875, !P0 ;  /* 0x3ff0000009097808 */ /* 0x000fe20004000000 */
[----:B0-----:R-:W-:-:S03]  /*0330*/  DFMA R10, -R2, R4, 1 ;  /* 0x3ff00000020a742b */ /* 0x001fc60000000104 */
[----:B------:R-:W-:-:S05]  /*0340*/  FSEL R9, R9, 1.875, P1 ;  /* 0x3ff0000009097808 */ /* 0x000fca0000800000 */
[----:B------:R-:W-:-:S08]  /*0350*/  DFMA R10, R10, R10, R10 ;  /* 0x0000000a0a0a722b */ /* 0x000fd0000000000a */
[----:B------:R-:W-:-:S08]  /*0360*/  DFMA R10, R4, R10, R4 ;  /* 0x0000000a040a722b */ /* 0x000fd00000000004 */
[----:B------:R-:W-:-:S08]  /*0370*/  DFMA R4, -R2, R10, 1 ;  /* 0x3ff000000204742b */ /* 0x000fd0000000010a */
[----:B------:R-:W-:-:S08]  /*0380*/  DFMA R4, R10, R4, R10 ;  /* 0x000000040a04722b */ /* 0x000fd0000000000a */
[----:B------:R-:W-:-:S08]  /*0390*/  DMUL R10, R16, R4 ;  /* 0x00000004100a7228 */ /* 0x000fd00000000000 */
[----:B------:R-:W-:-:S08]  /*03a0*/  DFMA R12, -R2, R10, R16 ;  /* 0x0000000a020c722b */ /* 0x000fd00000000110 */
[----:B------:R-:W-:-:S10]  /*03b0*/  DFMA R4, R4, R12, R10 ;  /* 0x0000000c0404722b */ /* 0x000fd4000000000a */
[----:B------:R-:W-:-:S05]  /*03c0*/  FFMA R0, RZ, R3, R5 ;  /* 0x00000003ff007223 */ /* 0x000fca0000000005 */
[----:B------:R-:W-:-:S13]  /*03d0*/  FSETP.GT.AND P2, PT, |R0|, 1.469367938527859385e-39, PT ;  /* 0x001000000000780b */ /* 0x000fda0003f44200 */
[----:B------:R-:W-:Y:S05]  /*03e0*/  @P2 BRA P3, `(.L_x_10) ;  /* 0x00000000001c2947 */ /* 0x000fea0001800000 */
[----:B------:R-:W-:Y:S01]  /*03f0*/  IMAD.MOV.U32 R19, RZ, RZ, R17 ;  /* 0x000000ffff137224 */ /* 0x000fe200078e0011 */
[----:B------:R-:W-:Y:S01]  /*0400*/  MOV R0, 0x440 ;  /* 0x0000044000007802 */ /* 0x000fe20000000f00 */
[----:B------:R-:W-:Y:S02]  /*0410*/  IMAD.MOV.U32 R12, RZ, RZ, R2 ;  /* 0x000000ffff0c7224 */ /* 0x000fe400078e0002 */
[----:B------:R-:W-:-:S07]  /*0420*/  IMAD.MOV.U32 R13, RZ, RZ, R3 ;  /* 0x000000ffff0d7224 */ /* 0x000fce00078e0003 */
[----:B------:R-:W-:Y:S05]  /*0430*/  CALL.REL.NOINC `($__internal_1_$__cuda_sm20_div_rn_f64_full) ;  /* 0x00000004002c7944 */ /* 0x000fea0003c00000 */
[----:B------:R-:W-:Y:S02]  /*0440*/  IMAD.MOV.U32 R4, RZ, RZ, R18 ;  /* 0x000000ffff047224 */ /* 0x000fe400078e0012 */
[----:B------:R-:W-:-:S07]  /*0450*/  IMAD.MOV.U32 R5, RZ, RZ, R19 ;  /* 0x000000ffff057224 */ /* 0x000fce00078e0013 */
.L_x_10:
[----:B------:R-:W-:Y:S05]  /*0460*/  BSYNC.RECONVERGENT B0 ;  /* 0x0000000000007941 */ /* 0x000fea0003800200 */
.L_x_9:
[----:B------:R-:W0:Y:S01]  /*0470*/  LDCU.64 UR4, c[0x0][0x390] ;  /* 0x00007200ff0477ac */ /* 0x000e220008000a00 */
[----:B------:R-:W-:Y:S01]  /*0480*/  IMAD.MOV.U32 R2, RZ, RZ, 0x1 ;  /* 0x00000001ff027424 */ /* 0x000fe200078e00ff */
[----:B------:R-:W-:Y:S01]  /*0490*/  BSSY.RECONVERGENT B0, `(.L_x_11) ;  /* 0x000001b000007945 */ /* 0x000fe20003800200 */
[----:B0-----:R-:W-:-:S04]  /*04a0*/  UIADD3 UR4, UP0, UPT, UR4, -0x1, URZ ;  /* 0xffffffff04047890 */ /* 0x001fc8000ff1e0ff */
[----:B------:R-:W-:-:S09]  /*04b0*/  UIADD3.X UR5, UPT, UPT, UR5, -0x1, URZ, UP0, !UPT ;  /* 0xffffffff05057890 */ /* 0x000fd200087fe4ff */
[----:B------:R-:W0:Y:S08]  /*04c0*/  I2F.F64.U64 R10, UR4 ;  /* 0x00000004000a7d12 */ /* 0x000e300008301800 */
[----:B0-----:R-:W0:Y:S02]  /*04d0*/  MUFU.RCP64H R3, R11 ;  /* 0x0000000b00037308 */ /* 0x001e240000001800 */
[----:B0-----:R-:W-:-:S08]  /*04e0*/  DFMA R12, -R10, R2, 1 ;  /* 0x3ff000000a0c742b */ /* 0x001fd00000000102 */
[----:B------:R-:W-:-:S08]  /*04f0*/  DFMA R12, R12, R12, R12 ;  /* 0x0000000c0c0c722b */ /* 0x000fd0000000000c */
[----:B------:R-:W-:Y:S01]  /*0500*/  DFMA R2, R2, R12, R2 ;  /* 0x0000000c0202722b */ /* 0x000fe20000000002 */
[----:B------:R-:W-:-:S07]  /*0510*/  IMAD R12, R6, 0xa, RZ ;  /* 0x0000000a060c7824 */ /* 0x000fce00078e02ff */
[----:B------:R-:W-:Y:S01]  /*0520*/  DFMA R14, -R10, R2, 1 ;  /* 0x3ff000000a0e742b */ /* 0x000fe20000000102 */
[----:B------:R-:W0:Y:S07]  /*0530*/  I2F.F64.U32 R12, R12 ;  /* 0x0000000c000c7312 */ /* 0x000e2e0000201800 */
[----:B------:R-:W-:-:S08]  /*0540*/  DFMA R2, R2, R14, R2 ;  /* 0x0000000e0202722b */ /* 0x000fd00000000002 */
[----:B0-----:R-:W-:Y:S01]  /*0550*/  DMUL R14, R12, R2 ;  /* 0x000000020c0e7228 */ /* 0x001fe20000000000 */
[----:B------:R-:W-:-:S07]  /*0560*/  FSETP.GEU.AND P1, PT, |R13|, 6.5827683646048100446e-37, PT ;  /* 0x036000000d00780b */ /* 0x000fce0003f2e200 */
        /* <DEDUP_REMOVED lines=8> */
[----:B------:R-:W-:Y:S02]  /*05f0*/  IMAD.MOV.U32 R12, RZ, RZ, R10 ;  /* 0x000000ffff0c7224 */ /* 0x000fe400078e000a */
[----:B------:R-:W-:-:S07]  /*0600*/  IMAD.MOV.U32 R13, RZ, RZ, R11 ;  /* 0x000000ffff0d7224 */ /* 0x000fce00078e000b */
[----:B------:R-:W-:Y:S05]  /*0610*/  CALL.REL.NOINC `($__internal_1_$__cuda_sm20_div_rn_f64_full) ;  /* 0x0000000000b47944 */ /* 0x000fea0003c00000 */
[----:B------:R-:W-:Y:S02]  /*0620*/  IMAD.MOV.U32 R2, RZ, RZ, R18 ;  /* 0x000000ffff027224 */ /* 0x000fe400078e0012 */
[----:B------:R-:W-:-:S07]  /*0630*/  IMAD.MOV.U32 R3, RZ, RZ, R19 ;  /* 0x000000ffff037224 */ /* 0x000fce00078e0013 */
.L_x_12:
[----:B------:R-:W-:Y:S05]  /*0640*/  BSYNC.RECONVERGENT B0 ;  /* 0x0000000000007941 */ /* 0x000fea0003800200 */
.L_x_11:
[----:B------:R-:W-:Y:S01]  /*0650*/  UMOV UR4, UR6 ;  /* 0x0000000600047c82 */ /* 0x000fe20008000000 */
[----:B------:R-:W-:Y:S01]  /*0660*/  UMOV UR5, UR7 ;  /* 0x0000000700057c82 */ /* 0x000fe20008000000 */
[----:B------:R-:W-:Y:S01]  /*0670*/  IMAD.MOV.U32 R10, RZ, RZ, 0x1 ;  /* 0x00000001ff0a7424 */ /* 0x000fe200078e00ff */
[----:B------:R-:W0:Y:S01]  /*0680*/  I2F.F64.U64 R12, UR4 ;  /* 0x00000004000c7d12 */ /* 0x000e220008301800 */
[----:B------:R-:W-:Y:S01]  /*0690*/  BSSY.RECONVERGENT B0, `(.L_x_13) ;  /* 0x0000017000007945 */ /* 0x000fe20003800200 */
[----:B------:R-:W1:Y:S06]  /*06a0*/  LDCU.64 UR4, c[0x0][0x358] ;  /* 0x00006b00ff0477ac */ /* 0x000e6c0008000a00 */
[----:B0-----:R-:W0:Y:S02]  /*06b0*/  MUFU.RCP64H R11, R13 ;  /* 0x0000000d000b7308 */ /* 0x001e240000001800 */
[----:B0-----:R-:W-:-:S08]  /*06c0*/  DFMA R14, -R12, R10, 1 ;  /* 0x3ff000000c0e742b */ /* 0x001fd0000000010a */
[----:B------:R-:W-:Y:S02]  /*06d0*/  DFMA R16, R14, R14, R14 ;  /* 0x0000000e0e10722b */ /* 0x000fe4000000000e */
[----:B------:R-:W0:Y:S06]  /*06e0*/  I2F.F64 R14, R8 ;  /* 0x00000008000e7312 */ /* 0x000e2c0000201c00 */
[----:B------:R-:W-:-:S08]  /*06f0*/  DFMA R16, R10, R16, R10 ;  /* 0x000000100a10722b */ /* 0x000fd0000000000a */
[----:B------:R-:W-:Y:S02]  /*0700*/  DFMA R10, -R12, R16, 1 ;  /* 0x3ff000000c0a742b */ /* 0x000fe40000000110 */
[----:B0-----:R-:W-:-:S06]  /*0710*/  DMUL R14, R14, 10 ;  /* 0x402400000e0e7828 */ /* 0x001fcc0000000000 */
[----:B------:R-:W-:-:S04]  /*0720*/  DFMA R10, R16, R10, R16 ;  /* 0x0000000a100a722b */ /* 0x000fc80000000010 */
[----:B------:R-:W-:-:S04]  /*0730*/  FSETP.GEU.AND P1, PT, |R15|, 6.5827683646048100446e-37, PT ;  /* 0x036000000f00780b */ /* 0x000fc80003f2e200 */
[----:B------:R-:W-:-:S08]  /*0740*/  DMUL R16, R14, R10 ;  /* 0x0000000a0e107228 */ /* 0x000fd00000000000 */
[----:B------:R-:W-:-:S08]  /*0750*/  DFMA R18, -R12, R16, R14 ;  /* 0x000000100c12722b */ /* 0x000fd0000000010e */
[----:B------:R-:W-:-:S10]  /*0760*/  DFMA R10, R10, R18, R16 ;  /* 0x000000120a0a722b */ /* 0x000fd40000000010 */
[----:B------:R-:W-:-:S05]  /*0770*/  FFMA R0, RZ, R13, R11 ;  /* 0x0000000dff007223 */ /* 0x000fca000000000b */
[----:B------:R-:W-:-:S13]  /*0780*/  FSETP.GT.AND P0, PT, |R0|, 1.469367938527859385e-39, PT ;  /* 0x001000000000780b */ /* 0x000fda0003f04200 */
[----:B-1----:R-:W-:Y:S05]  /*0790*/  @P0 BRA P1, `(.L_x_14) ;  /* 0x0000000000180947 */ /* 0x002fea0000800000 */
[----:B------:R-:W-:Y:S01]  /*07a0*/  IMAD.MOV.U32 R16, RZ, RZ, R14 ;  /* 0x000000ffff107224 */ /* 0x000fe200078e000e */
[----:B------:R-:W-:Y:S01]  /*07b0*/  MOV R0, 0x7e0 ;  /* 0x000007e000007802 */ /* 0x000fe20000000f00 */
[----:B------:R-:W-:-:S07]  /*07c0*/  IMAD.MOV.U32 R19, RZ, RZ, R15 ;  /* 0x000000ffff137224 */ /* 0x000fce00078e000f */
[----:B------:R-:W-:Y:S05]  /*07d0*/  CALL.REL.NOINC `($__internal_1_$__cuda_sm20_div_rn_f64_full) ;  /* 0x0000000000447944 */ /* 0x000fea0003c00000 */
[----:B------:R-:W-:Y:S02]  /*07e0*/  IMAD.MOV.U32 R10, RZ, RZ, R18 ;  /* 0x000000ffff0a7224 */ /* 0x000fe400078e0012 */
[----:B------:R-:W-:-:S07]  /*07f0*/  IMAD.MOV.U32 R11, RZ, RZ, R19 ;  /* 0x000000ffff0b7224 */ /* 0x000fce00078e0013 */
.L_x_14:
[----:B------:R-:W-:Y:S05]  /*0800*/  BSYNC.RECONVERGENT B0 ;  /* 0x0000000000007941 */ /* 0x000fea0003800200 */
.L_x_13:
[----:B------:R-:W0:Y:S01]  /*0810*/  LDCU UR6, c[0x0][0x390] ;  /* 0x00007200ff0677ac */ /* 0x000e220008000800 */
[----:B------:R-:W-:Y:S01]  /*0820*/  DMUL R12, R2, R2 ;  /* 0x00000002020c7228 */ /* 0x000fe20000000000 */
[----:B------:R-:W1:Y:S01]  /*0830*/  LDC.64 R14, c[0x0][0x380] ;  /* 0x0000e000ff0e7b82 */ /* 0x000e620000000a00 */
[----:B------:R-:W-:Y:S01]  /*0840*/  DADD R2, R4, R4 ;  /* 0x0000000004027229 */ /* 0x000fe20000000004 */
[----:B------:R-:W2:Y:S07]  /*0850*/  LDCU UR7, c[0x0][0x398] ;  /* 0x00007300ff0777ac */ /* 0x000eae0008000800 */
[----:B------:R-:W-:Y:S01]  /*0860*/  DFMA R2, R2, R4, -R12 ;  /* 0x000000040202722b */ /* 0x000fe2000000080c */
[----:B0-----:R-:W-:-:S07]  /*0870*/  IMAD R7, R7, UR6, R6 ;  /* 0x0000000607077c24 */ /* 0x001fce000f8e0206 */
[----:B------:R-:W-:Y:S01]  /*0880*/  DFMA R2, -R10, R10, R2 ;  /* 0x0000000a0a02722b */ /* 0x000fe20000000102 */
[----:B--2---:R-:W-:Y:S02]  /*0890*/  IMAD R5, R7, UR7, R8 ;  /* 0x0000000707057c24 */ /* 0x004fe4000f8e0208 */
[----:B------:R-:W-:Y:S02]  /*08a0*/  IMAD.MOV.U32 R8, RZ, RZ, RZ ;  /* 0x000000ffff087224 */ /* 0x000fe400078e00ff */
[----:B-1----:R-:W-:-:S04]  /*08b0*/  IMAD.WIDE R4, R5, 0x8, R14 ;  /* 0x0000000805047825 */ /* 0x002fc800078e020e */
[----:B------:R-:W-:-:S07]  /*08c0*/  DMUL R2, R2, R8 ;  /* 0x0000000802027228 */ /* 0x000fce0000000000 */
[----:B------:R-:W-:Y:S01]  /*08d0*/  STG.E.64 desc[UR4][R4.64], R2 ;  /* 0x0000000204007986 */ /* 0x000fe2000c101b04 */
[----:B------:R-:W-:Y:S05]  /*08e0*/  EXIT ;  /* 0x000000000000794d */ /* 0x000fea0003800000 */
        .weak           $__internal_1_$__cuda_sm20_div_rn_f64_full
        .type           $__internal_1_$__cuda_sm20_div_rn_f64_full,@function
        .size           $__internal_1_$__cuda_sm20_div_rn_f64_full,(.L_x_22 - $__internal_1_$__cuda_sm20_div_rn_f64_full)
$__internal_1_$__cuda_sm20_div_rn_f64_full:
[C---:B------:R-:W-:Y:S01]  /*08f0*/  FSETP.GEU.AND P0, PT, |R13|.reuse, 1.469367938527859385e-39, PT ;  /* 0x001000000d00780b */ /* 0x040fe20003f0e200 */
[----:B------:R-:W-:Y:S01]  /*0900*/  IMAD.MOV.U32 R11, RZ, RZ, R19 ;  /* 0x000000ffff0b7224 */ /* 0x000fe200078e0013 */
[C---:B------:R-:W-:Y:S01]  /*0910*/  LOP3.LUT R14, R13.reuse, 0x800fffff, RZ, 0xc0, !PT ;  /* 0x800fffff0d0e7812 */ /* 0x040fe200078ec0ff */
[----:B------:R-:W-:Y:S01]  /*0920*/  IMAD.MOV.U32 R10, RZ, RZ, R16 ;  /* 0x000000ffff0a7224 */ /* 0x000fe200078e0010 */
[----:B------:R-:W-:Y:S01]  /*0930*/  LOP3.LUT R27, R13, 0x7ff00000, RZ, 0xc0, !PT ;  /* 0x7ff000000d1b7812 */ /* 0x000fe200078ec0ff */
[----:B------:R-:W-:Y:S01]  /*0940*/  IMAD.MOV.U32 R16, RZ, RZ, 0x1 ;  /* 0x00000001ff107424 */ /* 0x000fe200078e00ff */
[----:B------:R-:W-:Y:S01]  /*0950*/  LOP3.LUT R15, R14, 0x3ff00000, RZ, 0xfc, !PT ;  /* 0x3ff000000e0f7812 */ /* 0x000fe200078efcff */
[----:B------:R-:W-:Y:S01]  /*0960*/  IMAD.MOV.U32 R14, RZ, RZ, R12 ;  /* 0x000000ffff0e7224 */ /* 0x000fe200078e000c */
[C---:B------:R-:W-:Y:S01]  /*0970*/  FSETP.GEU.AND P2, PT, |R11|.reuse, 1.469367938527859385e-39, PT ;  /* 0x001000000b00780b */ /* 0x040fe20003f4e200 */
[----:B------:R-:W-:Y:S01]  /*0980*/  IMAD.MOV.U32 R25, RZ, RZ, 0x1ca00000 ;  /* 0x1ca00000ff197424 */ /* 0x000fe200078e00ff */
[----:B------:R-:W-:Y:S01]  /*0990*/  LOP3.LUT R24, R11, 0x7ff00000, RZ, 0xc0, !PT ;  /* 0x7ff000000b187812 */ /* 0x000fe200078ec0ff */
[----:B------:R-:W-:Y:S02]  /*09a0*/  BSSY.RECONVERGENT B1, `(.L_x_15) ;  /* 0x000004e000017945 */ /* 0x000fe40003800200 */
[----:B------:R-:W-:Y:S01]  /*09b0*/  @!P0 DMUL R14, R12, 8.98846567431157953865e+307 ;  /* 0x7fe000000c0e8828 */ /* 0x000fe20000000000 */
[----:B------:R-:W-:-:S05]  /*09c0*/  ISETP.GE.U32.AND P1, PT, R24, R27, PT ;  /* 0x0000001b1800720c */ /* 0x000fca0003f26070 */
[----:B------:R-:W0:Y:S02]  /*09d0*/  MUFU.RCP64H R17, R15 ;  /* 0x0000000f00117308 */ /* 0x000e240000001800 */
[----:B------:R-:W-:Y:S02]  /*09e0*/  @!P2 LOP3.LUT R19, R13, 0x7ff00000, RZ, 0xc0, !PT ;  /* 0x7ff000000d13a812 */ /* 0x000fe400078ec0ff */
[----:B------:R-:W-:Y:S02]  /*09f0*/  @!P0 LOP3.LUT R27, R15, 0x7ff00000, RZ, 0xc0, !PT ;  /* 0x7ff000000f1b8812 */ /* 0x000fe400078ec0ff */
[----:B------:R-:W-:-:S04]  /*0a00*/  @!P2 ISETP.GE.U32.AND P3, PT, R24, R19, PT ;  /* 0x000000131800a20c */ /* 0x000fc80003f66070 */
[----:B------:R-:W-:-:S04]  /*0a10*/  @!P2 SEL R19, R25, 0x63400000, !P3 ;  /* 0x634000001913a807 */ /* 0x000fc80005800000 */
[----:B------:R-:W-:Y:S01]  /*0a20*/  @!P2 LOP3.LUT R22, R19, 0x80000000, R11, 0xf8, !PT ;  /* 0x800000001316a812 */ /* 0x000fe200078ef80b */
[----:B0-----:R-:W-:-:S03]  /*0a30*/  DFMA R20, R16, -R14, 1 ;  /* 0x3ff000001014742b */ /* 0x001fc6000000080e */
[----:B------:R-:W-:Y:S01]  /*0a40*/  @!P2 LOP3.LUT R23, R22, 0x100000, RZ, 0xfc, !PT ;  /* 0x001000001617a812 */ /* 0x000fe200078efcff */
[----:B------:R-:W-:-:S04]  /*0a50*/  @!P2 IMAD.MOV.U32 R22, RZ, RZ, RZ ;  /* 0x000000ffff16a224 */ /* 0x000fc800078e00ff */
[----:B------:R-:W-:-:S08]  /*0a60*/  DFMA R20, R20, R20, R20 ;  /* 0x000000141414722b */ /* 0x000fd00000000014 */
[----:B------:R-:W-:Y:S01]  /*0a70*/  DFMA R20, R16, R20, R16 ;  /* 0x000000141014722b */ /* 0x000fe20000000010 */
[----:B------:R-:W-:Y:S01]  /*0a80*/  SEL R17, R25, 0x63400000, !P1 ;  /* 0x6340000019117807 */ /* 0x000fe20004800000 */
[----:B------:R-:W-:-:S03]  /*0a90*/  IMAD.MOV.U32 R16, RZ, RZ, R10 ;  /* 0x000000ffff107224 */ /* 0x000fc600078e000a */
[----:B------:R-:W-:-:S03]  /*0aa0*/  LOP3.LUT R17, R17, 0x800fffff, R11, 0xf8, !PT ;  /* 0x800fffff11117812 */ /* 0x000fc600078ef80b */
[----:B------:R-:W-:-:S03]  /*0ab0*/  DFMA R18, R20, -R14, 1 ;  /* 0x3ff000001412742b */ /* 0x000fc6000000080e */
[----:B------:R-:W-:-:S05]  /*0ac0*/  @!P2 DFMA R16, R16, 2, -R22 ;  /* 0x400000001010a82b */ /* 0x000fca0000000816 */
[----:B------:R-:W-:-:S08]  /*0ad0*/  DFMA R18, R20, R18, R20 ;  /* 0x000000121412722b */ /* 0x000fd00000000014 */
[----:B------:R-:W-:-:S08]  /*0ae0*/  DMUL R20, R18, R16 ;  /* 0x0000001012147228 */ /* 0x000fd00000000000 */
[----:B------:R-:W-:-:S08]  /*0af0*/  DFMA R22, R20, -R14, R16 ;  /* 0x8000000e1416722b */ /* 0x000fd00000000010 */
[----:B------:R-:W-:Y:S01]  /*0b00*/  DFMA R22, R18, R22, R20 ;  /* 0x000000161216722b */ /* 0x000fe20000000014 */
[----:B------:R-:W-:Y:S01]  /*0b10*/  IMAD.MOV.U32 R20, RZ, RZ, R24 ;  /* 0x000000ffff147224 */ /* 0x000fe200078e0018 */
[----:B------:R-:W-:Y:S01]  /*0b20*/  @!P2 LOP3.LUT R20, R17, 0x7ff00000, RZ, 0xc0, !PT ;  /* 0x7ff000001114a812 */ /* 0x000fe200078ec0ff */
[----:B------:R-:W-:-:S04]  /*0b30*/  VIADD R19, R27, 0xffffffff ;  /* 0xffffffff1b137836 */ /* 0x000fc80000000000 */
[----:B------:R-:W-:-:S05]  /*0b40*/  VIADD R18, R20, 0xffffffff ;  /* 0xffffffff14127836 */ /* 0x000fca0000000000 */
[----:B------:R-:W-:-:S04]  /*0b50*/  ISETP.GT.U32.AND P0, PT, R18, 0x7feffffe, PT ;  /* 0x7feffffe1200780c */ /* 0x000fc80003f04070 */
[----:B------:R-:W-:-:S13]  /*0b60*/  ISETP.GT.U32.OR P0, PT, R19, 0x7feffffe, P0 ;  /* 0x7feffffe1300780c */ /* 0x000fda0000704470 */
[----:B------:R-:W-:Y:S05]  /*0b70*/  @P0 BRA `(.L_x_16) ;  /* 0x00000000006c0947 */ /* 0x000fea0003800000 */
[----:B------:R-:W-:-:S04]  /*0b80*/  LOP3.LUT R11, R13, 0x7ff00000, RZ, 0xc0, !PT ;  /* 0x7ff000000d0b7812 */ /* 0x000fc800078ec0ff */
[CC--:B------:R-:W-:Y:S02]  /*0b90*/  VIADDMNMX R10, R24.reuse, -R11.reuse, 0xb9600000, !PT ;  /* 0xb9600000180a7446 */ /* 0x0c0fe4000780090b */
[----:B------:R-:W-:Y:S02]  /*0ba0*/  ISETP.GE.U32.AND P0, PT, R24, R11, PT ;  /* 0x0000000b1800720c */ /* 0x000fe40003f06070 */
[----:B------:R-:W-:Y:S02]  /*0bb0*/  VIMNMX R10, PT, PT, R10, 0x46a00000, PT ;  /* 0x46a000000a0a7848 */ /* 0x000fe40003fe0100 */
[----:B------:R-:W-:-:S05]  /*0bc0*/  SEL R25, R25, 0x63400000, !P0 ;  /* 0x6340000019197807 */ /* 0x000fca0004000000 */
[----:B------:R-:W-:Y:S02]  /*0bd0*/  IMAD.IADD R20, R10, 0x1, -R25 ;  /* 0x000000010a147824 */ /* 0x000fe400078e0a19 */
[----:B------:R-:W-:Y:S02]  /*0be0*/  IMAD.MOV.U32 R10, RZ, RZ, RZ ;  /* 0x000000ffff0a7224 */ /* 0x000fe400078e00ff */
[----:B------:R-:W-:-:S06]  /*0bf0*/  VIADD R11, R20, 0x7fe00000 ;  /* 0x7fe00000140b7836 */ /* 0x000fcc0000000000 */
[----:B------:R-:W-:-:S10]  /*0c00*/  DMUL R18, R22, R10 ;  /* 0x0000000a16127228 */ /* 0x000fd40000000000 */
[----:B------:R-:W-:-:S13]  /*0c10*/  FSETP.GTU.AND P0, PT, |R19|, 1.469367938527859385e-39, PT ;  /* 0x001000001300780b */ /* 0x000fda0003f0c200 */
[----:B------:R-:W-:Y:S05]  /*0c20*/  @P0 BRA `(.L_x_17) ;  /* 0x0000000000940947 */ /* 0x000fea0003800000 */
[----:B------:R-:W-:Y:S01]  /*0c30*/  DFMA R14, R22, -R14, R16 ;  /* 0x8000000e160e722b */ /* 0x000fe20000000010 */
[----:B------:R-:W-:-:S09]  /*0c40*/  IMAD.MOV.U32 R12, RZ, RZ, RZ ;  /* 0x000000ffff0c7224 */ /* 0x000fd200078e00ff */
[C---:B------:R-:W-:Y:S02]  /*0c50*/  FSETP.NEU.AND P0, PT, R15.reuse, RZ, PT ;  /* 0x000000ff0f00720b */ /* 0x040fe40003f0d000 */
[----:B------:R-:W-:-:S04]  /*0c60*/  LOP3.LUT R17, R15, 0x80000000, R13, 0x48, !PT ;  /* 0x800000000f117812 */ /* 0x000fc800078e480d */
[----:B------:R-:W-:-:S07]  /*0c70*/  LOP3.LUT R13, R17, R11, RZ, 0xfc, !PT ;  /* 0x0000000b110d7212 */ /* 0x000fce00078efcff */
[----:B------:R-:W-:Y:S05]  /*0c80*/  @!P0 BRA `(.L_x_17) ;  /* 0x00000000007c8947 */ /* 0x000fea0003800000 */
[----:B------:R-:W-:Y:S01]  /*0c90*/  IMAD.MOV R11, RZ, RZ, -R20 ;  /* 0x000000ffff0b7224 */ /* 0x000fe200078e0a14 */
[----:B------:R-:W-:Y:S01]  /*0ca0*/  DMUL.RP R12, R22, R12 ;  /* 0x0000000c160c7228 */ /* 0x000fe20000008000 */
[----:B------:R-:W-:-:S06]  /*0cb0*/  IMAD.MOV.U32 R10, RZ, RZ, RZ ;  /* 0x000000ffff0a7224 */ /* 0x000fcc00078e00ff */
[----:B------:R-:W-:-:S03]  /*0cc0*/  DFMA R10, R18, -R10, R22 ;  /* 0x8000000a120a722b */ /* 0x000fc60000000016 */
[----:B------:R-:W-:-:S03]  /*0cd0*/  LOP3.LUT R17, R13, R17, RZ, 0x3c, !PT ;  /* 0x000000110d117212 */ /* 0x000fc600078e3cff */
[----:B------:R-:W-:-:S04]  /*0ce0*/  IADD3 R10, PT, PT, -R20, -0x43300000, RZ ;  /* 0xbcd00000140a7810 */ /* 0x000fc80007ffe1ff */
[----:B------:R-:W-:-:S04]  /*0cf0*/  FSETP.NEU.AND P0, PT, |R11|, R10, PT ;  /* 0x0000000a0b00720b */ /* 0x000fc80003f0d200 */
[----:B------:R-:W-:Y:S02]  /*0d00*/  FSEL R18, R12, R18, !P0 ;  /* 0x000000120c127208 */ /* 0x000fe40004000000 */
[----:B------:R-:W-:Y:S01]  /*0d10*/  FSEL R19, R17, R19, !P0 ;  /* 0x0000001311137208 */ /* 0x000fe20004000000 */
[----:B------:R-:W-:Y:S06]  /*0d20*/  BRA `(.L_x_17) ;  /* 0x0000000000547947 */ /* 0x000fec0003800000 */
.L_x_16:
[----:B------:R-:W-:-:S14]  /*0d30*/  DSETP.NAN.AND P0, PT, R10, R10, PT ;  /* 0x0000000a0a00722a */ /* 0x000fdc0003f08000 */
[----:B------:R-:W-:Y:S05]  /*0d40*/  @P0 BRA `(.L_x_18) ;  /* 0x0000000000440947 */ /* 0x000fea0003800000 */
[----:B------:R-:W-:-:S14]  /*0d50*/  DSETP.NAN.AND P0, PT, R12, R12, PT ;  /* 0x0000000c0c00722a */ /* 0x000fdc0003f08000 */
[----:B------:R-:W-:Y:S05]  /*0d60*/  @P0 BRA `(.L_x_19) ;  /* 0x0000000000300947 */ /* 0x000fea0003800000 */
[----:B------:R-:W-:Y:S01]  /*0d70*/  ISETP.NE.AND P0, PT, R20, R27, PT ;  /* 0x0000001b1400720c */ /* 0x000fe20003f05270 */
[----:B------:R-:W-:Y:S02]  /*0d80*/  IMAD.MOV.U32 R18, RZ, RZ, 0x0 ;  /* 0x00000000ff127424 */ /* 0x000fe400078e00ff */
[----:B------:R-:W-:-:S10]  /*0d90*/  IMAD.MOV.U32 R19, RZ, RZ, -0x80000 ;  /* 0xfff80000ff137424 */ /* 0x000fd400078e00ff */
[----:B------:R-:W-:Y:S05]  /*0da0*/  @!P0 BRA `(.L_x_17) ;  /* 0x0000000000348947 */ /* 0x000fea0003800000 */
[----:B------:R-:W-:Y:S02]  /*0db0*/  ISETP.NE.AND P0, PT, R20, 0x7ff00000, PT ;  /* 0x7ff000001400780c */ /* 0x000fe40003f05270 */
[----:B------:R-:W-:Y:S02]  /*0dc0*/  LOP3.LUT R19, R11, 0x80000000, R13, 0x48, !PT ;  /* 0x800000000b137812 */ /* 0x000fe400078e480d */
[----:B------:R-:W-:-:S13]  /*0dd0*/  ISETP.EQ.OR P0, PT, R27, RZ, !P0 ;  /* 0x000000ff1b00720c */ /* 0x000fda0004702670 */
[----:B------:R-:W-:Y:S01]  /*0de0*/  @P0 LOP3.LUT R10, R19, 0x7ff00000, RZ, 0xfc, !PT ;  /* 0x7ff00000130a0812 */ /* 0x000fe200078efcff */
[----:B------:R-:W-:Y:S02]  /*0df0*/  @!P0 IMAD.MOV.U32 R18, RZ, RZ, RZ ;  /* 0x000000ffff128224 */ /* 0x000fe400078e00ff */
[----:B------:R-:W-:Y:S02]  /*0e00*/  @P0 IMAD.MOV.U32 R18, RZ, RZ, RZ ;  /* 0x000000ffff120224 */ /* 0x000fe400078e00ff */
[----:B------:R-:W-:Y:S01]  /*0e10*/  @P0 IMAD.MOV.U32 R19, RZ, RZ, R10 ;  /* 0x000000ffff130224 */ /* 0x000fe200078e000a */
[----:B------:R-:W-:Y:S06]  /*0e20*/  BRA `(.L_x_17) ;  /* 0x0000000000147947 */ /* 0x000fec0003800000 */
.L_x_19:
[----:B------:R-:W-:Y:S01]  /*0e30*/  LOP3.LUT R19, R13, 0x80000, RZ, 0xfc, !PT ;  /* 0x000800000d137812 */ /* 0x000fe200078efcff */
[----:B------:R-:W-:Y:S01]  /*0e40*/  IMAD.MOV.U32 R18, RZ, RZ, R12 ;  /* 0x000000ffff127224 */ /* 0x000fe200078e000c */
[----:B------:R-:W-:Y:S06]  /*0e50*/  BRA `(.L_x_17) ;  /* 0x0000000000087947 */ /* 0x000fec0003800000 */
.L_x_18:
[----:B------:R-:W-:Y:S01]  /*0e60*/  LOP3.LUT R19, R11, 0x80000, RZ, 0xfc, !PT ;  /* 0x000800000b137812 */ /* 0x000fe200078efcff */
[----:B------:R-:W-:-:S07]  /*0e70*/  IMAD.MOV.U32 R18, RZ, RZ, R10 ;  /* 0x000000ffff127224 */ /* 0x000fce00078e000a */
.L_x_17:
[----:B------:R-:W-:Y:S05]  /*0e80*/  BSYNC.RECONVERGENT B1 ;  /* 0x0000000000017941 */ /* 0x000fea0003800200 */
.L_x_15:
[----:B------:R-:W-:Y:S02]  /*0e90*/  IMAD.MOV.U32 R10, RZ, RZ, R0 ;  /* 0x000000ffff0a7224 */ /* 0x000fe400078e0000 */
[----:B------:R-:W-:-:S04]  /*0ea0*/  IMAD.MOV.U32 R11, RZ, RZ, 0x0 ;  /* 0x00000000ff0b7424 */ /* 0x000fc800078e00ff */
[----:B------:R-:W-:Y:S05]  /*0eb0*/  RET.REL.NODEC R10 `(_Z10init_a_gpuPdmmm) ;  /* 0xfffffff00a507950 */ /* 0x000fea0003c3ffff */
.L_x_20:
        /* <DEDUP_REMOVED lines=12> */
.L_x_22:


//--------------------- .nv.shared.reserved.0     --------------------------
	.section	.nv.shared.reserved.0,"aw",@nobits
	.weak		__nv_reservedSMEM_offset_0_alias
	.size		__nv_reservedSMEM_offset_0_alias, 0, 64
	.other		__nv_reservedSMEM_offset_0_alias,@"STO_CUDA_RESERVED_SHARED STV_DEFAULT"
__nv_reservedSMEM_offset_0_alias:
	.zero		0
	.zero		64


//--------------------- .nv.constant0._Z17max_reduction_gpuPdmm --------------------------
	.section	.nv.constant0._Z17max_reduction_gpuPdmm,"a",@progbits
	.sectionflags	@""
	.align	4
.nv.constant0._Z17max_reduction_gpuPdmm:
	.zero		920


//--------------------- .nv.constant0._Z10calc_c_gpuPdS_S_mmm --------------------------
	.section	.nv.constant0._Z10calc_c_gpuPdS_S_mmm,"a",@progbits
	.sectionflags	@""
	.align	4
.nv.constant0._Z10calc_c_gpuPdS_S_mmm:
	.zero		944


//--------------------- .nv.constant0._Z14jac_calc_b_gpuPdS_mmm --------------------------
	.section	.nv.constant0._Z14jac_calc_b_gpuPdS_mmm,"a",@progbits
	.sectionflags	@""
	.align	4
.nv.constant0._Z14jac_calc_b_gpuPdS_mmm:
	.zero		936


//--------------------- .nv.constant0._Z10init_a_gpuPdmmm --------------------------
	.section	.nv.constant0._Z10init_a_gpuPdmmm,"a",@progbits
	.sectionflags	@""
	.align	4
.nv.constant0._Z10init_a_gpuPdmmm:
	.zero		928


//--------------------- SYMBOLS --------------------------

	.type		.nv.reservedSmem.offset0,@object
	.size		.nv.reservedSmem.offset0,0x4
